	.target	sm_90a

	.elftype	@"ET_EXEC"


//--------------------- .note.nv.tkinfo           --------------------------
	.section	.note.nv.tkinfo,"",@"SHT_NOTE"
	.sectionflags	@"SHF_NOTE_NV_TKINFO"
	.tkinfo
        /*0018*/ 	.word	0x00000002
        /*0030*/ 	.string	""
        /*0030*/ 	.string	"ptxas"
        /*0030*/ 	.string	"Cuda compilation tools, release 13.0, V13.0.88"
        /*0030*/ 	.string	"Build cuda_13.0.r13.0/compiler.36424714_0"
        /*0030*/ 	.string	"-arch sm_90a -m 64 "



//--------------------- .note.nv.cuinfo           --------------------------
	.section	.note.nv.cuinfo,"",@"SHT_NOTE"
	.sectionflags	@"SHF_NOTE_NV_CUINFO"
        /*0018*/ 	.short	0x0002
        /*001a*/ 	.short	0x005a
        /*001c*/ 	.short	0x0082
	.zero		2


//--------------------- .nv.info                  --------------------------
	.section	.nv.info,"",@"SHT_CUDA_INFO"
	.align	4


	//----- nvinfo : EIATTR_REGCOUNT
	.align		4
        /*0000*/ 	.byte	0x04, 0x2f
        /*0002*/ 	.short	(.L_12 - .L_11)
	.align		4
.L_11:
        /*0004*/ 	.word	index@(_ZN7cutlass13device_kernelINS_4conv6kernel13ConvUniversalINS1_16ConvProblemShapeILNS1_8OperatorE0ELi2EEENS1_10collective14CollectiveConvINS1_46MainloopSm90TmaGmmaWarpSpecializedImplicitGemmILS5_0ELi4ELi2EN4cute5tupleIJNSA_1CILi1EEESD_SD_EEENS1_36KernelImplicitTmaWarpSpecializedSm90ELi1EEENSB_IJNSC_ILi256EEENSC_ILi128EEENSB_IJNSC_ILi32EEEEEEEEENS_10tfloat32_tESM_NSA_8TiledMMAINSA_8MMA_AtomIJNSA_4SM904GMMA30MMA_64x128x8_F32TF32TF32_SS_TNILNSQ_7ScaleInE1ELSS_1EEEEEENSA_6LayoutISE_NSB_IJNSC_ILi0EEESW_SW_EEEEENSB_IJNSA_10UnderscoreESZ_SZ_EEEEENS7_6detail26Sm90ImplicitGemmTileTraitsINSA_20SM90_TMA_LOAD_IM2COLENSA_14ComposedLayoutINSA_7SwizzleILi3ELi4ELi3EEENSA_18smem_ptr_flag_bitsILi32EEENSV_INSB_IJNSB_IJNSC_ILi8EEESJ_EEENSB_IJSJ_SD_EEENSB_IJSD_NSC_ILi4EEEEEEEEENSB_IJNSB_IJSJ_SH_EEENSB_IJSD_SW_EEENSB_IJSW_NSC_ILi8192EEEEEEEEEEEEEvEENS13_INSA_13SM90_TMA_LOADENS15_IS17_S19_NSV_INSB_IJNSB_IJS1A_NSC_ILi16EEEEEES1C_S1E_EEENSB_IJS1G_S1H_NSB_IJSW_NSC_ILi4096EEEEEEEEEEEEEvEEEENS_8epilogue10collective6detail29Sm90TmaWarpSpecializedAdapterINS20_15DefaultEpilogueISM_NSB_IJNSB_IJlllEEESD_SW_EEES25_NS1Z_6thread17LinearCombinationISM_Li1EffLNS26_9ScaleType4KindE0ELNS_15FloatRoundStyleE2ESM_EENS_4gemm15EpilogueDefaultEEEEEvvEEEEvNT_6ParamsE)
        /*0008*/ 	.word	0x000000ff


	//----- nvinfo : EIATTR_FRAME_SIZE
	.align		4
.L_12:
        /*000c*/ 	.byte	0x04, 0x11
        /*000e*/ 	.short	(.L_14 - .L_13)
	.align		4
.L_13:
        /*0010*/ 	.word	index@(_ZN7cutlass13device_kernelINS_4conv6kernel13ConvUniversalINS1_16ConvProblemShapeILNS1_8OperatorE0ELi2EEENS1_10collective14CollectiveConvINS1_46MainloopSm90TmaGmmaWarpSpecializedImplicitGemmILS5_0ELi4ELi2EN4cute5tupleIJNSA_1CILi1EEESD_SD_EEENS1_36KernelImplicitTmaWarpSpecializedSm90ELi1EEENSB_IJNSC_ILi256EEENSC_ILi128EEENSB_IJNSC_ILi32EEEEEEEEENS_10tfloat32_tESM_NSA_8TiledMMAINSA_8MMA_AtomIJNSA_4SM904GMMA30MMA_64x128x8_F32TF32TF32_SS_TNILNSQ_7ScaleInE1ELSS_1EEEEEENSA_6LayoutISE_NSB_IJNSC_ILi0EEESW_SW_EEEEENSB_IJNSA_10UnderscoreESZ_SZ_EEEEENS7_6detail26Sm90ImplicitGemmTileTraitsINSA_20SM90_TMA_LOAD_IM2COLENSA_14ComposedLayoutINSA_7SwizzleILi3ELi4ELi3EEENSA_18smem_ptr_flag_bitsILi32EEENSV_INSB_IJNSB_IJNSC_ILi8EEESJ_EEENSB_IJSJ_SD_EEENSB_IJSD_NSC_ILi4EEEEEEEEENSB_IJNSB_IJSJ_SH_EEENSB_IJSD_SW_EEENSB_IJSW_NSC_ILi8192EEEEEEEEEEEEEvEENS13_INSA_13SM90_TMA_LOADENS15_IS17_S19_NSV_INSB_IJNSB_IJS1A_NSC_ILi16EEEEEES1C_S1E_EEENSB_IJS1G_S1H_NSB_IJSW_NSC_ILi4096EEEEEEEEEEEEEvEEEENS_8epilogue10collective6detail29Sm90TmaWarpSpecializedAdapterINS20_15DefaultEpilogueISM_NSB_IJNSB_IJlllEEESD_SW_EEES25_NS1Z_6thread17LinearCombinationISM_Li1EffLNS26_9ScaleType4KindE0ELNS_15FloatRoundStyleE2ESM_EENS_4gemm15EpilogueDefaultEEEEEvvEEEEvNT_6ParamsE)
        /*0014*/ 	.word	0x000003e8


	//----- nvinfo : EIATTR_MIN_STACK_SIZE
	.align		4
.L_14:
        /*0018*/ 	.byte	0x04, 0x12
        /*001a*/ 	.short	(.L_16 - .L_15)
	.align		4
.L_15:
        /*001c*/ 	.word	index@(_ZN7cutlass13device_kernelINS_4conv6kernel13ConvUniversalINS1_16ConvProblemShapeILNS1_8OperatorE0ELi2EEENS1_10collective14CollectiveConvINS1_46MainloopSm90TmaGmmaWarpSpecializedImplicitGemmILS5_0ELi4ELi2EN4cute5tupleIJNSA_1CILi1EEESD_SD_EEENS1_36KernelImplicitTmaWarpSpecializedSm90ELi1EEENSB_IJNSC_ILi256EEENSC_ILi128EEENSB_IJNSC_ILi32EEEEEEEEENS_10tfloat32_tESM_NSA_8TiledMMAINSA_8MMA_AtomIJNSA_4SM904GMMA30MMA_64x128x8_F32TF32TF32_SS_TNILNSQ_7ScaleInE1ELSS_1EEEEEENSA_6LayoutISE_NSB_IJNSC_ILi0EEESW_SW_EEEEENSB_IJNSA_10UnderscoreESZ_SZ_EEEEENS7_6detail26Sm90ImplicitGemmTileTraitsINSA_20SM90_TMA_LOAD_IM2COLENSA_14ComposedLayoutINSA_7SwizzleILi3ELi4ELi3EEENSA_18smem_ptr_flag_bitsILi32EEENSV_INSB_IJNSB_IJNSC_ILi8EEESJ_EEENSB_IJSJ_SD_EEENSB_IJSD_NSC_ILi4EEEEEEEEENSB_IJNSB_IJSJ_SH_EEENSB_IJSD_SW_EEENSB_IJSW_NSC_ILi8192EEEEEEEEEEEEEvEENS13_INSA_13SM90_TMA_LOADENS15_IS17_S19_NSV_INSB_IJNSB_IJS1A_NSC_ILi16EEEEEES1C_S1E_EEENSB_IJS1G_S1H_NSB_IJSW_NSC_ILi4096EEEEEEEEEEEEEvEEEENS_8epilogue10collective6detail29Sm90TmaWarpSpecializedAdapterINS20_15DefaultEpilogueISM_NSB_IJNSB_IJlllEEESD_SW_EEES25_NS1Z_6thread17LinearCombinationISM_Li1EffLNS26_9ScaleType4KindE0ELNS_15FloatRoundStyleE2ESM_EENS_4gemm15EpilogueDefaultEEEEEvvEEEEvNT_6ParamsE)
        /*0020*/ 	.word	0x000003e8
.L_16:


//--------------------- .nv.compat                --------------------------
	.section	.nv.compat,"",@"SHT_CUDA_COMPAT_INFO"
	.align	4
        /*0000*/ 	.byte	0x02, 0x09, 0x01, 0x00, 0x02, 0x02, 0x04, 0x00, 0x02, 0x05, 0x05, 0x00, 0x03, 0x07, 0x01, 0x01
        /*0010*/ 	.byte	0x02, 0x03, 0x01, 0x00, 0x02, 0x06, 0x01, 0x00, 0x04, 0x0b, 0x08, 0x00, 0x00, 0x00, 0x00, 0x00
        /*0020*/ 	.byte	0x00, 0x00, 0x00, 0x00


//--------------------- .nv.info._ZN7cutlass13device_kernelINS_4conv6kernel13ConvUniversalINS1_16ConvProblemShapeILNS1_8OperatorE0ELi2EEENS1_10collective14CollectiveConvINS1_46MainloopSm90TmaGmmaWarpSpecializedImplicitGemmILS5_0ELi4ELi2EN4cute5tupleIJNSA_1CILi1EEESD_SD_EEENS1_36KernelImplicitTmaWarpSpecializedSm90ELi1EEENSB_IJNSC_ILi256EEENSC_ILi128EEENSB_IJNSC_ILi32EEEEEEEEENS_10tfloat32_tESM_NSA_8TiledMMAINSA_8MMA_AtomIJNSA_4SM904GMMA30MMA_64x128x8_F32TF32TF32_SS_TNILNSQ_7ScaleInE1ELSS_1EEEEEENSA_6LayoutISE_NSB_IJNSC_ILi0EEESW_SW_EEEEENSB_IJNSA_10UnderscoreESZ_SZ_EEEEENS7_6detail26Sm90ImplicitGemmTileTraitsINSA_20SM90_TMA_LOAD_IM2COLENSA_14ComposedLayoutINSA_7SwizzleILi3ELi4ELi3EEENSA_18smem_ptr_flag_bitsILi32EEENSV_INSB_IJNSB_IJNSC_ILi8EEESJ_EEENSB_IJSJ_SD_EEENSB_IJSD_NSC_ILi4EEEEEEEEENSB_IJNSB_IJSJ_SH_EEENSB_IJSD_SW_EEENSB_IJSW_NSC_ILi8192EEEEEEEEEEEEEvEENS13_INSA_13SM90_TMA_LOADENS15_IS17_S19_NSV_INSB_IJNSB_IJS1A_NSC_ILi16EEEEEES1C_S1E_EEENSB_IJS1G_S1H_NSB_IJSW_NSC_ILi4096EEEEEEEEEEEEEvEEEENS_8epilogue10collective6detail29Sm90TmaWarpSpecializedAdapterINS20_15DefaultEpilogueISM_NSB_IJNSB_IJlllEEESD_SW_EEES25_NS1Z_6thread17LinearCombinationISM_Li1EffLNS26_9ScaleType4KindE0ELNS_15FloatRoundStyleE2ESM_EENS_4gemm15EpilogueDefaultEEEEEvvEEEEvNT_6ParamsE --------------------------
	.section	.nv.info._ZN7cutlass13device_kernelINS_4conv6kernel13ConvUniversalINS1_16ConvProblemShapeILNS1_8OperatorE0ELi2EEENS1_10collective14CollectiveConvINS1_46MainloopSm90TmaGmmaWarpSpecializedImplicitGemmILS5_0ELi4ELi2EN4cute5tupleIJNSA_1CILi1EEESD_SD_EEENS1_36KernelImplicitTmaWarpSpecializedSm90ELi1EEENSB_IJNSC_ILi256EEENSC_ILi128EEENSB_IJNSC_ILi32EEEEEEEEENS_10tfloat32_tESM_NSA_8TiledMMAINSA_8MMA_AtomIJNSA_4SM904GMMA30MMA_64x128x8_F32TF32TF32_SS_TNILNSQ_7ScaleInE1ELSS_1EEEEEENSA_6LayoutISE_NSB_IJNSC_ILi0EEESW_SW_EEEEENSB_IJNSA_10UnderscoreESZ_SZ_EEEEENS7_6detail26Sm90ImplicitGemmTileTraitsINSA_20SM90_TMA_LOAD_IM2COLENSA_14ComposedLayoutINSA_7SwizzleILi3ELi4ELi3EEENSA_18smem_ptr_flag_bitsILi32EEENSV_INSB_IJNSB_IJNSC_ILi8EEESJ_EEENSB_IJSJ_SD_EEENSB_IJSD_NSC_ILi4EEEEEEEEENSB_IJNSB_IJSJ_SH_EEENSB_IJSD_SW_EEENSB_IJSW_NSC_ILi8192EEEEEEEEEEEEEvEENS13_INSA_13SM90_TMA_LOADENS15_IS17_S19_NSV_INSB_IJNSB_IJS1A_NSC_ILi16EEEEEES1C_S1E_EEENSB_IJS1G_S1H_NSB_IJSW_NSC_ILi4096EEEEEEEEEEEEEvEEEENS_8epilogue10collective6detail29Sm90TmaWarpSpecializedAdapterINS20_15DefaultEpilogueISM_NSB_IJNSB_IJlllEEESD_SW_EEES25_NS1Z_6thread17LinearCombinationISM_Li1EffLNS26_9ScaleType4KindE0ELNS_15FloatRoundStyleE2ESM_EENS_4gemm15EpilogueDefaultEEEEEvvEEEEvNT_6ParamsE,"",@"SHT_CUDA_INFO"
	.sectionflags	@""
	.align	4


	//----- nvinfo : EIATTR_CUDA_API_VERSION
	.align		4
        /*0000*/ 	.byte	0x04, 0x37
        /*0002*/ 	.short	(.L_18 - .L_17)
.L_17:
        /*0004*/ 	.word	0x00000082


	//----- nvinfo : EIATTR_KPARAM_INFO
	.align		4
.L_18:
        /*0008*/ 	.byte	0x04, 0x17
        /*000a*/ 	.short	(.L_20 - .L_19)
.L_19:
        /*000c*/ 	.word	0x00000000
        /*0010*/ 	.short	0x0000
        /*0012*/ 	.short	0x0070
        /*0014*/ 	.byte	0x00, 0xf0, 0x01, 0x0e


	//----- nvinfo : EIATTR_SPARSE_MMA_MASK
	.align		4
.L_20:
        /*0018*/ 	.byte	0x03, 0x50
        /*001a*/ 	.short	0x0000


	//----- nvinfo : EIATTR_MAXREG_COUNT
	.align		4
        /*001c*/ 	.byte	0x03, 0x1b
        /*001e*/ 	.short	0x00ff


	//----- nvinfo : EIATTR_NUM_BARRIERS
	.align		4
        /*0020*/ 	.byte	0x02, 0x4c
        /*0022*/ 	.byte	0x01
	.zero		1


	//----- nvinfo : EIATTR_ANNOTATIONS
	.align		4
        /*0024*/ 	.byte	0x04, 0x55
        /*0026*/ 	.short	(.L_22 - .L_21)


	//   ....[0]....
.L_21:
        /*0028*/ 	.word	0x00000001
        /*002c*/ 	.byte	0x20, 0x07, 0x00, 0x00, 0x01, 0x00, 0x00, 0x00, 0x60, 0x07, 0x00, 0x00, 0x01, 0x00, 0x00, 0x00
        /* <DEDUP_REMOVED lines=368> */
        /*173c*/ 	.byte	0x40, 0x1a, 0x01, 0x00, 0x01, 0x00, 0x00, 0x00, 0x60, 0x1a, 0x01, 0x00


	//----- nvinfo : EIATTR_MERCURY_ISA_VERSION
	.align		4
.L_22:
        /*1748*/ 	.byte	0x03, 0x5f
        /*174a*/ 	.short	0x0101


	//----- nvinfo : EIATTR_COOP_GROUP_MASK_REGIDS
	.align		4
        /*174c*/ 	.byte	0x04, 0x29
        /*174e*/ 	.short	(.L_24 - .L_23)


	//   ....[0]....
.L_23:
        /*1750*/ 	.word	0xffffffff


	//   ....[1]....
        /*1754*/ 	.word	0xffffffff


	//   ....[2]....
        /*1758*/ 	.word	0xffffffff


	//----- nvinfo : EIATTR_COOP_GROUP_INSTR_OFFSETS
	.align		4
.L_24:
        /*175c*/ 	.byte	0x04, 0x28
        /*175e*/ 	.short	(.L_26 - .L_25)


	//   ....[0]....
.L_25:
        /*1760*/ 	.word	0x00000060


	//   ....[1]....
        /*1764*/ 	.word	0x00000090


	//   ....[2]....
        /*1768*/ 	.word	0x00000190


	//----- nvinfo : EIATTR_MBARRIER_INSTR_OFFSETS
	.align		4
.L_26:
        /*176c*/ 	.byte	0x04, 0x39
        /*176e*/ 	.short	(.L_28 - .L_27)


	//   ....[0]....
.L_27:
        /*1770*/ 	.word	0x000002e0
        /*1774*/ 	.word	0x000000ff
        /*1778*/ 	.word	0x00030000
        /*177c*/ 	.short	0x0100
        /*177e*/ 	.byte	0x0a
	.zero		1


	//   ....[1]....
        /*1780*/ 	.word	0x000002f0
        /*1784*/ 	.word	0x000000ff
        /*1788*/ 	.word	0x00030020
        /*178c*/ 	.short	0x0100
        /*178e*/ 	.byte	0x0a
	.zero		1


	//   ....[2]....
        /*1790*/ 	.word	0x00000300
        /*1794*/ 	.word	0x000000ff
        /*1798*/ 	.word	0x00030008
        /*179c*/ 	.short	0x0100
        /*179e*/ 	.byte	0x0a
	.zero		1


	//   ....[3]....
        /*17a0*/ 	.word	0x00000310
        /*17a4*/ 	.word	0x000000ff
        /*17a8*/ 	.word	0x00030028
        /*17ac*/ 	.short	0x0100
        /*17ae*/ 	.byte	0x0a
	.zero		1


	//   ....[4]....
        /*17b0*/ 	.word	0x00000320
        /*17b4*/ 	.word	0x000000ff
        /*17b8*/ 	.word	0x00030010
        /*17bc*/ 	.short	0x0100
        /*17be*/ 	.byte	0x0a
	.zero		1


	//   ....[5]....
        /*17c0*/ 	.word	0x00000330
        /*17c4*/ 	.word	0x000000ff
        /*17c8*/ 	.word	0x00030030
        /*17cc*/ 	.short	0x0100
        /*17ce*/ 	.byte	0x0a
	.zero		1


	//   ....[6]....
        /*17d0*/ 	.word	0x00000340
        /*17d4*/ 	.word	0x000000ff
        /*17d8*/ 	.word	0x00030018
        /*17dc*/ 	.short	0x0100
        /*17de*/ 	.byte	0x0a
	.zero		1


	//   ....[7]....
        /*17e0*/ 	.word	0x00000350
        /*17e4*/ 	.word	0x000000ff
        /*17e8*/ 	.word	0x00030038
        /*17ec*/ 	.short	0x0100
        /*17ee*/ 	.byte	0x0a
	.zero		1


	//   ....[8]....
        /*17f0*/ 	.word	0x00001200
        /*17f4*/ 	.word	0x00000003
        /*17f8*/ 	.word	0x00030000
        /*17fc*/ 	.short	0x010a
        /*17fe*/ 	.byte	0x3f
	.zero		1


	//   ....[9]....
        /*1800*/ 	.word	0x00003620
        /*1804*/ 	.word	0x00000000
        /*1808*/ 	.word	0x00030000
        /*180c*/ 	.short	0x010a
        /*180e*/ 	.byte	0x3f
	.zero		1


	//   ....[10]....
        /*1810*/ 	.word	0x00005eb0
        /*1814*/ 	.word	0x000000ff
        /*1818*/ 	.word	0x00000000
        /*181c*/ 	.short	0x0101
        /*181e*/ 	.byte	0x09
	.zero		1


	//   ....[11]....
        /*1820*/ 	.word	0x000060a0
        /*1824*/ 	.word	0x000000ff
        /*1828*/ 	.word	0x00000000
        /*182c*/ 	.short	0x0101
        /*182e*/ 	.byte	0x04
	.zero		1


	//   ....[12]....
        /*1830*/ 	.word	0x000166b0
        /*1834*/ 	.word	0x00000009
        /*1838*/ 	.word	0x00030020
        /*183c*/ 	.short	0x010a
        /*183e*/ 	.byte	0x3f
	.zero		1


	//   ....[13]....
        /*1840*/ 	.word	0x00016d30
        /*1844*/ 	.word	0x00000003
        /*1848*/ 	.word	0x00000000
        /*184c*/ 	.short	0x010a
        /*184e*/ 	.byte	0x3f
	.zero		1


	//   ....[14]....
        /*1850*/ 	.word	0x00016e00
        /*1854*/ 	.word	0x00000003
        /*1858*/ 	.word	0x00000000
        /*185c*/ 	.short	0x010a
        /*185e*/ 	.byte	0x3f
	.zero		1


	//   ....[15]....
        /*1860*/ 	.word	0x00016ed0
        /*1864*/ 	.word	0x00000003
        /*1868*/ 	.word	0x00000000
        /*186c*/ 	.short	0x010a
        /*186e*/ 	.byte	0x3f
	.zero		1


	//   ....[16]....
        /*1870*/ 	.word	0x00016fa0
        /*1874*/ 	.word	0x00000003
        /*1878*/ 	.word	0x00000000
        /*187c*/ 	.short	0x010a
        /*187e*/ 	.byte	0x3f
	.zero		1


	//----- nvinfo : EIATTR_NUM_MBARRIERS
	.align		4
.L_28:
        /*1880*/ 	.byte	0x03, 0x38
        /*1882*/ 	.short	0x0008


	//----- nvinfo : EIATTR_EXIT_INSTR_OFFSETS
	.align		4
        /*1884*/ 	.byte	0x04, 0x1c
        /*1886*/ 	.short	(.L_30 - .L_29)


	//   ....[0]....
.L_29:
        /*1888*/ 	.word	0x00000710


	//   ....[1]....
        /*188c*/ 	.word	0x000062e0


	//   ....[2]....
        /*1890*/ 	.word	0x00011330


	//   ....[3]....
        /*1894*/ 	.word	0x00011370


	//   ....[4]....
        /*1898*/ 	.word	0x00016420


	//   ....[5]....
        /*189c*/ 	.word	0x00016460


	//   ....[6]....
        /*18a0*/ 	.word	0x00016480


	//   ....[7]....
        /*18a4*/ 	.word	0x00016c00


	//   ....[8]....
        /*18a8*/ 	.word	0x00016fd0


	//----- nvinfo : EIATTR_MAX_THREADS
	.align		4
.L_30:
        /*18ac*/ 	.byte	0x04, 0x05
        /*18ae*/ 	.short	(.L_32 - .L_31)
.L_31:
        /*18b0*/ 	.word	0x00000100
        /*18b4*/ 	.word	0x00000001
        /*18b8*/ 	.word	0x00000001


	//----- nvinfo : EIATTR_CRS_STACK_SIZE
	.align		4
.L_32:
        /*18bc*/ 	.byte	0x04, 0x1e
        /*18be*/ 	.short	(.L_34 - .L_33)
.L_33:
        /*18c0*/ 	.word	0x00000000


	//----- nvinfo : EIATTR_CBANK_PARAM_SIZE
	.align		4
.L_34:
        /*18c4*/ 	.byte	0x03, 0x19
        /*18c6*/ 	.short	0x03f0


	//----- nvinfo : EIATTR_PARAM_CBANK
	.align		4
        /*18c8*/ 	.byte	0x04, 0x0a
        /*18ca*/ 	.short	(.L_36 - .L_35)
	.align		4
.L_35:
        /*18cc*/ 	.word	index@(.nv.constant0._ZN7cutlass13device_kernelINS_4conv6kernel13ConvUniversalINS1_16ConvProblemShapeILNS1_8OperatorE0ELi2EEENS1_10collective14CollectiveConvINS1_46MainloopSm90TmaGmmaWarpSpecializedImplicitGemmILS5_0ELi4ELi2EN4cute5tupleIJNSA_1CILi1EEESD_SD_EEENS1_36KernelImplicitTmaWarpSpecializedSm90ELi1EEENSB_IJNSC_ILi256EEENSC_ILi128EEENSB_IJNSC_ILi32EEEEEEEEENS_10tfloat32_tESM_NSA_8TiledMMAINSA_8MMA_AtomIJNSA_4SM904GMMA30MMA_64x128x8_F32TF32TF32_SS_TNILNSQ_7ScaleInE1ELSS_1EEEEEENSA_6LayoutISE_NSB_IJNSC_ILi0EEESW_SW_EEEEENSB_IJNSA_10UnderscoreESZ_SZ_EEEEENS7_6detail26Sm90ImplicitGemmTileTraitsINSA_20SM90_TMA_LOAD_IM2COLENSA_14ComposedLayoutINSA_7SwizzleILi3ELi4ELi3EEENSA_18smem_ptr_flag_bitsILi32EEENSV_INSB_IJNSB_IJNSC_ILi8EEESJ_EEENSB_IJSJ_SD_EEENSB_IJSD_NSC_ILi4EEEEEEEEENSB_IJNSB_IJSJ_SH_EEENSB_IJSD_SW_EEENSB_IJSW_NSC_ILi8192EEEEEEEEEEEEEvEENS13_INSA_13SM90_TMA_LOADENS15_IS17_S19_NSV_INSB_IJNSB_IJS1A_NSC_ILi16EEEEEES1C_S1E_EEENSB_IJS1G_S1H_NSB_IJSW_NSC_ILi4096EEEEEEEEEEEEEvEEEENS_8epilogue10collective6detail29Sm90TmaWarpSpecializedAdapterINS20_15DefaultEpilogueISM_NSB_IJNSB_IJlllEEESD_SW_EEES25_NS1Z_6thread17LinearCombinationISM_Li1EffLNS26_9ScaleType4KindE0ELNS_15FloatRoundStyleE2ESM_EENS_4gemm15EpilogueDefaultEEEEEvvEEEEvNT_6ParamsE)
        /*18d0*/ 	.short	0x0210
        /*18d2*/ 	.short	0x03f0


	//----- nvinfo : EIATTR_SW_WAR
	.align		4
.L_36:
        /*18d4*/ 	.byte	0x04, 0x36
        /*18d6*/ 	.short	(.L_38 - .L_37)
.L_37:
        /*18d8*/ 	.word	0x00000008
.L_38:


//--------------------- .nv.callgraph             --------------------------
	.section	.nv.callgraph,"",@"SHT_CUDA_CALLGRAPH"
	.align	4
	.sectionentsize	8
	.align		4
        /*0000*/ 	.word	0x00000000
	.align		4
        /*0004*/ 	.word	0xffffffff
	.align		4
        /*0008*/ 	.word	0x00000000
	.align		4
        /*000c*/ 	.word	0xfffffffe
	.align		4
        /*0010*/ 	.word	0x00000000
	.align		4
        /*0014*/ 	.word	0xfffffffd
	.align		4
        /*0018*/ 	.word	0x00000000
	.align		4
        /*001c*/ 	.word	0xfffffffc


//--------------------- .nv.constant4             --------------------------
	.section	.nv.constant4,"a",@progbits
	.align	8
	.align		8
.nv.constant4:
        /*0000*/ 	.dword	_ZN39_INTERNAL_0b3fb2d6_4_k_cu_163b887e_34014cuda3std3__45__cpo5beginE
	.align		8
        /*0008*/ 	.dword	_ZN39_INTERNAL_0b3fb2d6_4_k_cu_163b887e_34014cuda3std3__45__cpo3endE
	.align		8
        /*0010*/ 	.dword	_ZN39_INTERNAL_0b3fb2d6_4_k_cu_163b887e_34014cuda3std3__45__cpo6cbeginE
	.align		8
        /*0018*/ 	.dword	_ZN39_INTERNAL_0b3fb2d6_4_k_cu_163b887e_34014cuda3std3__45__cpo4cendE
	.align		8
        /*0020*/ 	.dword	_ZN39_INTERNAL_0b3fb2d6_4_k_cu_163b887e_34014cuda3std3__441_GLOBAL__N__0b3fb2d6_4_k_cu_163b887e_34016ignoreE
	.align		8
        /*0028*/ 	.dword	_ZN39_INTERNAL_0b3fb2d6_4_k_cu_163b887e_34014cuda3std3__419piecewise_constructE
	.align		8
        /*0030*/ 	.dword	_ZN39_INTERNAL_0b3fb2d6_4_k_cu_163b887e_34014cuda3std3__48in_placeE
	.align		8
        /*0038*/ 	.dword	_ZN39_INTERNAL_0b3fb2d6_4_k_cu_163b887e_34014cuda3std6ranges3__45__cpo4swapE
	.align		8
        /*0040*/ 	.dword	_ZN39_INTERNAL_0b3fb2d6_4_k_cu_163b887e_34014cuda3std6ranges3__45__cpo9iter_moveE
	.align		8
        /*0048*/ 	.dword	_ZN39_INTERNAL_0b3fb2d6_4_k_cu_163b887e_34014cute7productE
	.align		8
        /*0050*/ 	.dword	_ZN39_INTERNAL_0b3fb2d6_4_k_cu_163b887e_34014cute1_E


//--------------------- .text._ZN7cutlass13device_kernelINS_4conv6kernel13ConvUniversalINS1_16ConvProblemShapeILNS1_8OperatorE0ELi2EEENS1_10collective14CollectiveConvINS1_46MainloopSm90TmaGmmaWarpSpecializedImplicitGemmILS5_0ELi4ELi2EN4cute5tupleIJNSA_1CILi1EEESD_SD_EEENS1_36KernelImplicitTmaWarpSpecializedSm90ELi1EEENSB_IJNSC_ILi256EEENSC_ILi128EEENSB_IJNSC_ILi32EEEEEEEEENS_10tfloat32_tESM_NSA_8TiledMMAINSA_8MMA_AtomIJNSA_4SM904GMMA30MMA_64x128x8_F32TF32TF32_SS_TNILNSQ_7ScaleInE1ELSS_1EEEEEENSA_6LayoutISE_NSB_IJNSC_ILi0EEESW_SW_EEEEENSB_IJNSA_10UnderscoreESZ_SZ_EEEEENS7_6detail26Sm90ImplicitGemmTileTraitsINSA_20SM90_TMA_LOAD_IM2COLENSA_14ComposedLayoutINSA_7SwizzleILi3ELi4ELi3EEENSA_18smem_ptr_flag_bitsILi32EEENSV_INSB_IJNSB_IJNSC_ILi8EEESJ_EEENSB_IJSJ_SD_EEENSB_IJSD_NSC_ILi4EEEEEEEEENSB_IJNSB_IJSJ_SH_EEENSB_IJSD_SW_EEENSB_IJSW_NSC_ILi8192EEEEEEEEEEEEEvEENS13_INSA_13SM90_TMA_LOADENS15_IS17_S19_NSV_INSB_IJNSB_IJS1A_NSC_ILi16EEEEEES1C_S1E_EEENSB_IJS1G_S1H_NSB_IJSW_NSC_ILi4096EEEEEEEEEEEEEvEEEENS_8epilogue10collective6detail29Sm90TmaWarpSpecializedAdapterINS20_15DefaultEpilogueISM_NSB_IJNSB_IJlllEEESD_SW_EEES25_NS1Z_6thread17LinearCombinationISM_Li1EffLNS26_9ScaleType4KindE0ELNS_15FloatRoundStyleE2ESM_EENS_4gemm15EpilogueDefaultEEEEEvvEEEEvNT_6ParamsE --------------------------
	.section	.text._ZN7cutlass13device_kernelINS_4conv6kernel13ConvUniversalINS1_16ConvProblemShapeILNS1_8OperatorE0ELi2EEENS1_10collective14CollectiveConvINS1_46MainloopSm90TmaGmmaWarpSpecializedImplicitGemmILS5_0ELi4ELi2EN4cute5tupleIJNSA_1CILi1EEESD_SD_EEENS1_36KernelImplicitTmaWarpSpecializedSm90ELi1EEENSB_IJNSC_ILi256EEENSC_ILi128EEENSB_IJNSC_ILi32EEEEEEEEENS_10tfloat32_tESM_NSA_8TiledMMAINSA_8MMA_AtomIJNSA_4SM904GMMA30MMA_64x128x8_F32TF32TF32_SS_TNILNSQ_7ScaleInE1ELSS_1EEEEEENSA_6LayoutISE_NSB_IJNSC_ILi0EEESW_SW_EEEEENSB_IJNSA_10UnderscoreESZ_SZ_EEEEENS7_6detail26Sm90ImplicitGemmTileTraitsINSA_20SM90_TMA_LOAD_IM2COLENSA_14ComposedLayoutINSA_7SwizzleILi3ELi4ELi3EEENSA_18smem_ptr_flag_bitsILi32EEENSV_INSB_IJNSB_IJNSC_ILi8EEESJ_EEENSB_IJSJ_SD_EEENSB_IJSD_NSC_ILi4EEEEEEEEENSB_IJNSB_IJSJ_SH_EEENSB_IJSD_SW_EEENSB_IJSW_NSC_ILi8192EEEEEEEEEEEEEvEENS13_INSA_13SM90_TMA_LOADENS15_IS17_S19_NSV_INSB_IJNSB_IJS1A_NSC_ILi16EEEEEES1C_S1E_EEENSB_IJS1G_S1H_NSB_IJSW_NSC_ILi4096EEEEEEEEEEEEEvEEEENS_8epilogue10collective6detail29Sm90TmaWarpSpecializedAdapterINS20_15DefaultEpilogueISM_NSB_IJNSB_IJlllEEESD_SW_EEES25_NS1Z_6thread17LinearCombinationISM_Li1EffLNS26_9ScaleType4KindE0ELNS_15FloatRoundStyleE2ESM_EENS_4gemm15EpilogueDefaultEEEEEvvEEEEvNT_6ParamsE,"ax",@progbits
	.align	128
.text._ZN7cutlass13device_kernelINS_4conv6kernel13ConvUniversalINS1_16ConvProblemShapeILNS1_8OperatorE0ELi2EEENS1_10collective14CollectiveConvINS1_46MainloopSm90TmaGmmaWarpSpecializedImplicitGemmILS5_0ELi4ELi2EN4cute5tupleIJNSA_1CILi1EEESD_SD_EEENS1_36KernelImplicitTmaWarpSpecializedSm90ELi1EEENSB_IJNSC_ILi256EEENSC_ILi128EEENSB_IJNSC_ILi32EEEEEEEEENS_10tfloat32_tESM_NSA_8TiledMMAINSA_8MMA_AtomIJNSA_4SM904GMMA30MMA_64x128x8_F32TF32TF32_SS_TNILNSQ_7ScaleInE1ELSS_1EEEEEENSA_6LayoutISE_NSB_IJNSC_ILi0EEESW_SW_EEEEENSB_IJNSA_10UnderscoreESZ_SZ_EEEEENS7_6detail26Sm90ImplicitGemmTileTraitsINSA_20SM90_TMA_LOAD_IM2COLENSA_14ComposedLayoutINSA_7SwizzleILi3ELi4ELi3EEENSA_18smem_ptr_flag_bitsILi32EEENSV_INSB_IJNSB_IJNSC_ILi8EEESJ_EEENSB_IJSJ_SD_EEENSB_IJSD_NSC_ILi4EEEEEEEEENSB_IJNSB_IJSJ_SH_EEENSB_IJSD_SW_EEENSB_IJSW_NSC_ILi8192EEEEEEEEEEEEEvEENS13_INSA_13SM90_TMA_LOADENS15_IS17_S19_NSV_INSB_IJNSB_IJS1A_NSC_ILi16EEEEEES1C_S1E_EEENSB_IJS1G_S1H_NSB_IJSW_NSC_ILi4096EEEEEEEEEEEEEvEEEENS_8epilogue10collective6detail29Sm90TmaWarpSpecializedAdapterINS20_15DefaultEpilogueISM_NSB_IJNSB_IJlllEEESD_SW_EEES25_NS1Z_6thread17LinearCombinationISM_Li1EffLNS26_9ScaleType4KindE0ELNS_15FloatRoundStyleE2ESM_EENS_4gemm15EpilogueDefaultEEEEEvvEEEEvNT_6ParamsE:
        .type           _ZN7cutlass13device_kernelINS_4conv6kernel13ConvUniversalINS1_16ConvProblemShapeILNS1_8OperatorE0ELi2EEENS1_10collective14CollectiveConvINS1_46MainloopSm90TmaGmmaWarpSpecializedImplicitGemmILS5_0ELi4ELi2EN4cute5tupleIJNSA_1CILi1EEESD_SD_EEENS1_36KernelImplicitTmaWarpSpecializedSm90ELi1EEENSB_IJNSC_ILi256EEENSC_ILi128EEENSB_IJNSC_ILi32EEEEEEEEENS_10tfloat32_tESM_NSA_8TiledMMAINSA_8MMA_AtomIJNSA_4SM904GMMA30MMA_64x128x8_F32TF32TF32_SS_TNILNSQ_7ScaleInE1ELSS_1EEEEEENSA_6LayoutISE_NSB_IJNSC_ILi0EEESW_SW_EEEEENSB_IJNSA_10UnderscoreESZ_SZ_EEEEENS7_6detail26Sm90ImplicitGemmTileTraitsINSA_20SM90_TMA_LOAD_IM2COLENSA_14ComposedLayoutINSA_7SwizzleILi3ELi4ELi3EEENSA_18smem_ptr_flag_bitsILi32EEENSV_INSB_IJNSB_IJNSC_ILi8EEESJ_EEENSB_IJSJ_SD_EEENSB_IJSD_NSC_ILi4EEEEEEEEENSB_IJNSB_IJSJ_SH_EEENSB_IJSD_SW_EEENSB_IJSW_NSC_ILi8192EEEEEEEEEEEEEvEENS13_INSA_13SM90_TMA_LOADENS15_IS17_S19_NSV_INSB_IJNSB_IJS1A_NSC_ILi16EEEEEES1C_S1E_EEENSB_IJS1G_S1H_NSB_IJSW_NSC_ILi4096EEEEEEEEEEEEEvEEEENS_8epilogue10collective6detail29Sm90TmaWarpSpecializedAdapterINS20_15DefaultEpilogueISM_NSB_IJNSB_IJlllEEESD_SW_EEES25_NS1Z_6thread17LinearCombinationISM_Li1EffLNS26_9ScaleType4KindE0ELNS_15FloatRoundStyleE2ESM_EENS_4gemm15EpilogueDefaultEEEEEvvEEEEvNT_6ParamsE,@function
        .size           _ZN7cutlass13device_kernelINS_4conv6kernel13ConvUniversalINS1_16ConvProblemShapeILNS1_8OperatorE0ELi2EEENS1_10collective14CollectiveConvINS1_46MainloopSm90TmaGmmaWarpSpecializedImplicitGemmILS5_0ELi4ELi2EN4cute5tupleIJNSA_1CILi1EEESD_SD_EEENS1_36KernelImplicitTmaWarpSpecializedSm90ELi1EEENSB_IJNSC_ILi256EEENSC_ILi128EEENSB_IJNSC_ILi32EEEEEEEEENS_10tfloat32_tESM_NSA_8TiledMMAINSA_8MMA_AtomIJNSA_4SM904GMMA30MMA_64x128x8_F32TF32TF32_SS_TNILNSQ_7ScaleInE1ELSS_1EEEEEENSA_6LayoutISE_NSB_IJNSC_ILi0EEESW_SW_EEEEENSB_IJNSA_10UnderscoreESZ_SZ_EEEEENS7_6detail26Sm90ImplicitGemmTileTraitsINSA_20SM90_TMA_LOAD_IM2COLENSA_14ComposedLayoutINSA_7SwizzleILi3ELi4ELi3EEENSA_18smem_ptr_flag_bitsILi32EEENSV_INSB_IJNSB_IJNSC_ILi8EEESJ_EEENSB_IJSJ_SD_EEENSB_IJSD_NSC_ILi4EEEEEEEEENSB_IJNSB_IJSJ_SH_EEENSB_IJSD_SW_EEENSB_IJSW_NSC_ILi8192EEEEEEEEEEEEEvEENS13_INSA_13SM90_TMA_LOADENS15_IS17_S19_NSV_INSB_IJNSB_IJS1A_NSC_ILi16EEEEEES1C_S1E_EEENSB_IJS1G_S1H_NSB_IJSW_NSC_ILi4096EEEEEEEEEEEEEvEEEENS_8epilogue10collective6detail29Sm90TmaWarpSpecializedAdapterINS20_15DefaultEpilogueISM_NSB_IJNSB_IJlllEEESD_SW_EEES25_NS1Z_6thread17LinearCombinationISM_Li1EffLNS26_9ScaleType4KindE0ELNS_15FloatRoundStyleE2ESM_EENS_4gemm15EpilogueDefaultEEEEEvvEEEEvNT_6ParamsE,(.L_x_535 - _ZN7cutlass13device_kernelINS_4conv6kernel13ConvUniversalINS1_16ConvProblemShapeILNS1_8OperatorE0ELi2EEENS1_10collective14CollectiveConvINS1_46MainloopSm90TmaGmmaWarpSpecializedImplicitGemmILS5_0ELi4ELi2EN4cute5tupleIJNSA_1CILi1EEESD_SD_EEENS1_36KernelImplicitTmaWarpSpecializedSm90ELi1EEENSB_IJNSC_ILi256EEENSC_ILi128EEENSB_IJNSC_ILi32EEEEEEEEENS_10tfloat32_tESM_NSA_8TiledMMAINSA_8MMA_AtomIJNSA_4SM904GMMA30MMA_64x128x8_F32TF32TF32_SS_TNILNSQ_7ScaleInE1ELSS_1EEEEEENSA_6LayoutISE_NSB_IJNSC_ILi0EEESW_SW_EEEEENSB_IJNSA_10UnderscoreESZ_SZ_EEEEENS7_6detail26Sm90ImplicitGemmTileTraitsINSA_20SM90_TMA_LOAD_IM2COLENSA_14ComposedLayoutINSA_7SwizzleILi3ELi4ELi3EEENSA_18smem_ptr_flag_bitsILi32EEENSV_INSB_IJNSB_IJNSC_ILi8EEESJ_EEENSB_IJSJ_SD_EEENSB_IJSD_NSC_ILi4EEEEEEEEENSB_IJNSB_IJSJ_SH_EEENSB_IJSD_SW_EEENSB_IJSW_NSC_ILi8192EEEEEEEEEEEEEvEENS13_INSA_13SM90_TMA_LOADENS15_IS17_S19_NSV_INSB_IJNSB_IJS1A_NSC_ILi16EEEEEES1C_S1E_EEENSB_IJS1G_S1H_NSB_IJSW_NSC_ILi4096EEEEEEEEEEEEEvEEEENS_8epilogue10collective6detail29Sm90TmaWarpSpecializedAdapterINS20_15DefaultEpilogueISM_NSB_IJNSB_IJlllEEESD_SW_EEES25_NS1Z_6thread17LinearCombinationISM_Li1EffLNS26_9ScaleType4KindE0ELNS_15FloatRoundStyleE2ESM_EENS_4gemm15EpilogueDefaultEEEEEvvEEEEvNT_6ParamsE)
        .other          _ZN7cutlass13device_kernelINS_4conv6kernel13ConvUniversalINS1_16ConvProblemShapeILNS1_8OperatorE0ELi2EEENS1_10collective14CollectiveConvINS1_46MainloopSm90TmaGmmaWarpSpecializedImplicitGemmILS5_0ELi4ELi2EN4cute5tupleIJNSA_1CILi1EEESD_SD_EEENS1_36KernelImplicitTmaWarpSpecializedSm90ELi1EEENSB_IJNSC_ILi256EEENSC_ILi128EEENSB_IJNSC_ILi32EEEEEEEEENS_10tfloat32_tESM_NSA_8TiledMMAINSA_8MMA_AtomIJNSA_4SM904GMMA30MMA_64x128x8_F32TF32TF32_SS_TNILNSQ_7ScaleInE1ELSS_1EEEEEENSA_6LayoutISE_NSB_IJNSC_ILi0EEESW_SW_EEEEENSB_IJNSA_10UnderscoreESZ_SZ_EEEEENS7_6detail26Sm90ImplicitGemmTileTraitsINSA_20SM90_TMA_LOAD_IM2COLENSA_14ComposedLayoutINSA_7SwizzleILi3ELi4ELi3EEENSA_18smem_ptr_flag_bitsILi32EEENSV_INSB_IJNSB_IJNSC_ILi8EEESJ_EEENSB_IJSJ_SD_EEENSB_IJSD_NSC_ILi4EEEEEEEEENSB_IJNSB_IJSJ_SH_EEENSB_IJSD_SW_EEENSB_IJSW_NSC_ILi8192EEEEEEEEEEEEEvEENS13_INSA_13SM90_TMA_LOADENS15_IS17_S19_NSV_INSB_IJNSB_IJS1A_NSC_ILi16EEEEEES1C_S1E_EEENSB_IJS1G_S1H_NSB_IJSW_NSC_ILi4096EEEEEEEEEEEEEvEEEENS_8epilogue10collective6detail29Sm90TmaWarpSpecializedAdapterINS20_15DefaultEpilogueISM_NSB_IJNSB_IJlllEEESD_SW_EEES25_NS1Z_6thread17LinearCombinationISM_Li1EffLNS26_9ScaleType4KindE0ELNS_15FloatRoundStyleE2ESM_EENS_4gemm15EpilogueDefaultEEEEEvvEEEEvNT_6ParamsE,@"STO_CUDA_ENTRY STV_DEFAULT"
_ZN7cutlass13device_kernelINS_4conv6kernel13ConvUniversalINS1_16ConvProblemShapeILNS1_8OperatorE0ELi2EEENS1_10collective14CollectiveConvINS1_46MainloopSm90TmaGmmaWarpSpecializedImplicitGemmILS5_0ELi4ELi2EN4cute5tupleIJNSA_1CILi1EEESD_SD_EEENS1_36KernelImplicitTmaWarpSpecializedSm90ELi1EEENSB_IJNSC_ILi256EEENSC_ILi128EEENSB_IJNSC_ILi32EEEEEEEEENS_10tfloat32_tESM_NSA_8TiledMMAINSA_8MMA_AtomIJNSA_4SM904GMMA30MMA_64x128x8_F32TF32TF32_SS_TNILNSQ_7ScaleInE1ELSS_1EEEEEENSA_6LayoutISE_NSB_IJNSC_ILi0EEESW_SW_EEEEENSB_IJNSA_10UnderscoreESZ_SZ_EEEEENS7_6detail26Sm90ImplicitGemmTileTraitsINSA_20SM90_TMA_LOAD_IM2COLENSA_14ComposedLayoutINSA_7SwizzleILi3ELi4ELi3EEENSA_18smem_ptr_flag_bitsILi32EEENSV_INSB_IJNSB_IJNSC_ILi8EEESJ_EEENSB_IJSJ_SD_EEENSB_IJSD_NSC_ILi4EEEEEEEEENSB_IJNSB_IJSJ_SH_EEENSB_IJSD_SW_EEENSB_IJSW_NSC_ILi8192EEEEEEEEEEEEEvEENS13_INSA_13SM90_TMA_LOADENS15_IS17_S19_NSV_INSB_IJNSB_IJS1A_NSC_ILi16EEEEEES1C_S1E_EEENSB_IJS1G_S1H_NSB_IJSW_NSC_ILi4096EEEEEEEEEEEEEvEEEENS_8epilogue10collective6detail29Sm90TmaWarpSpecializedAdapterINS20_15DefaultEpilogueISM_NSB_IJNSB_IJlllEEESD_SW_EEES25_NS1Z_6thread17LinearCombinationISM_Li1EffLNS26_9ScaleType4KindE0ELNS_15FloatRoundStyleE2ESM_EENS_4gemm15EpilogueDefaultEEEEEvvEEEEvNT_6ParamsE:
[----:B------:R-:W0:Y:S01]  /*0000*/  LDC R1, c[0x0][0x28] ;  /* 0x00000a00ff017b82 */ /* 0x000e220000000800 */
[----:B------:R-:W1:Y:S01]  /*0010*/  S2R R4, SR_TID.X ;  /* 0x0000000000047919 */ /* 0x000e620000002100 */
[----:B------:R-:W-:Y:S01]  /*0020*/  ELECT P0, URZ, PT ;  /* 0x00000000003f782f */ /* 0x000fe20003800000 */
[----:B------:R-:W-:Y:S01]  /*0030*/  BSSY B0, `(.L_x_0) ;  /* 0x0000015000007945 */ /* 0x000fe20003800000 */
[----:B0-----:R-:W-:Y:S01]  /*0040*/  VIADD R1, R1, 0xfffffc18 ;  /* 0xfffffc1801017836 */ /* 0x001fe20000000000 */
[----:B-1----:R-:W-:-:S05]  /*0050*/  SHF.R.U32.HI R0, RZ, 0x5, R4 ;  /* 0x00000005ff007819 */ /* 0x002fca0000011604 */
[----:B------:R-:W0:Y:S02]  /*0060*/  SHFL.IDX PT, R2, R0, RZ, 0x1f ;  /* 0x00001fff00027589 */ /* 0x000e2400000e0000 */
[----:B0-----:R-:W-:Y:S02]  /*0070*/  R2UR UR4, R2 ;  /* 0x00000000020472ca */ /* 0x001fe400000e0000 */
[----:B------:R-:W-:-:S06]  /*0080*/  SHF.R.U32.HI R2, RZ, 0x7, R4 ;  /* 0x00000007ff027819 */ /* 0x000fcc0000011604 */
[----:B------:R-:W0:Y:S05]  /*0090*/  SHFL.IDX PT, R2, R2, RZ, 0x1f ;  /* 0x00001fff02027589 */ /* 0x000e2a00000e0000 */
[----:B------:R-:W-:Y:S02]  /*00a0*/  USHF.R.S32.HI UR5, URZ, 0x1f, UR4 ;  /* 0x0000001f3f057899 */ /* 0x000fe40008011404 */
[----:B------:R-:W-:Y:S02]  /*00b0*/  ISETP.NE.OR P0, PT, RZ, UR4, !P0 ;  /* 0x00000004ff007c0c */ /* 0x000fe4000c705670 */
[----:B------:R-:W-:-:S04]  /*00c0*/  ULEA.HI UR5, UR5, UR4, URZ, 0x2 ;  /* 0x0000000405057291 */ /* 0x000fc8000f8f103f */
[----:B------:R-:W-:-:S04]  /*00d0*/  ULOP3.LUT UR5, UR5, 0xfffffffc, URZ, 0xc0, !UPT ;  /* 0xfffffffc05057892 */ /* 0x000fc8000f8ec03f */
[----:B------:R-:W-:-:S03]  /*00e0*/  UIADD3 UR7, UR4, -UR5, URZ ;  /* 0x8000000504077290 */ /* 0x000fc6000fffe03f */
[----:B------:R-:W-:Y:S09]  /*00f0*/  @P0 BRA `(.L_x_1) ;  /* 0x0000000000200947 */ /* 0x000ff20003800000 */
[----:B------:R-:W-:Y:S02]  /*0100*/  ULDC.64 UR4, c[0x0][0x198] ;  /* 0x0000660000047ab9 */ /* 0x000fe40000000a00 */
[----:B------:R-:W-:Y:S02]  /*0110*/  UIADD3 UR8, UP0, UR4, 0xf0, URZ ;  /* 0x000000f004087890 */ /* 0x000fe4000ff1e03f */
[----:B------:R-:W-:Y:S02]  /*0120*/  UIADD3 UR4, UP1, UR4, 0x1f0, URZ ;  /* 0x000001f004047890 */ /* 0x000fe4000ff3e03f */
[----:B------:R-:W-:Y:S02]  /*0130*/  UIADD3.X UR9, URZ, UR5, URZ, UP0, !UPT ;  /* 0x000000053f097290 */ /* 0x000fe400087fe43f */
[----:B------:R-:W-:-:S07]  /*0140*/  UIADD3.X UR5, URZ, UR5, URZ, UP1, !UPT ;  /* 0x000000053f057290 */ /* 0x000fce0008ffe43f */
[----:B------:R1:W-:Y:S02]  /*0150*/  UTMACCTL.PF [UR8] ;  /* 0x00000000080079b9 */ /* 0x0003e40008040000 */
[----:B------:R1:W-:Y:S02]  /*0160*/  UTMACCTL.PF [UR4] ;  /* 0x00000000040079b9 */ /* 0x0003e40008040000 */
[----:B-1----:R-:W-:Y:S01]  /*0170*/  NOP ;  /* 0x0000000000007918 */ /* 0x002fe20000000000 */
.L_x_1:
[----:B------:R-:W-:Y:S05]  /*0180*/  BSYNC B0 ;  /* 0x0000000000007941 */ /* 0x000fea0003800000 */
.L_x_0:
[----:B------:R-:W1:Y:S01]  /*0190*/  SHFL.IDX PT, R0, R0, RZ, 0x1f ;  /* 0x00001fff00007589 */ /* 0x000e6200000e0000 */
[----:B0-----:R-:W-:-:S13]  /*01a0*/  R2UR UR12, R2 ;  /* 0x00000000020c72ca */ /* 0x001fda00000e0000 */
[----:B------:R-:W-:Y:S02]  /*01b0*/  ULOP3.LUT UP0, URZ, UR12, UR7, URZ, 0xfc, !UPT ;  /* 0x000000070c3f7292 */ /* 0x000fe4000f80fc3f */
[----:B------:R-:W-:Y:S02]  /*01c0*/  UISETP.NE.AND UP1, UPT, UR12, 0x1, UPT ;  /* 0x000000010c00788c */ /* 0x000fe4000bf25270 */
[----:B------:R-:W-:-:S04]  /*01d0*/  USEL UR6, URZ, 0x1, UP0 ;  /* 0x000000013f067887 */ /* 0x000fc80008000000 */
[----:B------:R-:W-:Y:S01]  /*01e0*/  USEL UR6, UR6, 0x2, UP1 ;  /* 0x0000000206067887 */ /* 0x000fe20008800000 */
[----:B-1----:R-:W-:-:S13]  /*01f0*/  ISETP.NE.AND P0, PT, R0, RZ, PT ;  /* 0x000000ff0000720c */ /* 0x002fda0003f05270 */
[----:B------:R-:W-:Y:S05]  /*0200*/  @P0 BRA `(.L_x_2) ;  /* 0x0000000000580947 */ /* 0x000fea0003800000 */
[----:B------:R-:W0:Y:S01]  /*0210*/  S2UR UR10, SR_CgaCtaId ;  /* 0x00000000000a79c3 */ /* 0x000e220000008800 */
[----:B------:R-:W-:Y:S01]  /*0220*/  UMOV UR4, 0x400 ;  /* 0x0000040000047882 */ /* 0x000fe20000000000 */
[----:B------:R-:W-:Y:S01]  /*0230*/  UMOV UR5, 0x1 ;  /* 0x0000000100057882 */ /* 0x000fe20000000000 */
[----:B------:R-:W-:Y:S01]  /*0240*/  UMOV UR8, 0x80 ;  /* 0x0000008000087882 */ /* 0x000fe20000000000 */
[----:B------:R-:W-:Y:S01]  /*0250*/  ELECT P0, URZ, PT ;  /* 0x00000000003f782f */ /* 0x000fe20003800000 */
[----:B------:R-:W-:-:S04]  /*0260*/  UIADD3 UR8, -UR8, 0x100000, URZ ;  /* 0x0010000008087890 */ /* 0x000fc8000fffe13f */
[----:B------:R-:W-:Y:S02]  /*0270*/  USHF.L.U32 UR9, UR8, 0xb, URZ ;  /* 0x0000000b08097899 */ /* 0x000fe4000800063f */
[----:B------:R-:W-:Y:S02]  /*0280*/  USHF.L.U32 UR8, UR8, 0x1, URZ ;  /* 0x0000000108087899 */ /* 0x000fe4000800063f */
[----:B0-----:R-:W-:Y:S02]  /*0290*/  ULEA UR10, UR10, UR4, 0x18 ;  /* 0x000000040a0a7291 */ /* 0x001fe4000f8ec03f */
[----:B------:R-:W-:-:S04]  /*02a0*/  UIADD3 UR4, -UR5, 0x100000, URZ ;  /* 0x0010000005047890 */ /* 0x000fc8000fffe13f */
[----:B------:R-:W-:Y:S02]  /*02b0*/  USHF.L.U32 UR5, UR4, 0xb, URZ ;  /* 0x0000000b04057899 */ /* 0x000fe4000800063f */
[----:B------:R-:W-:Y:S01]  /*02c0*/  USHF.L.U32 UR4, UR4, 0x1, URZ ;  /* 0x0000000104047899 */ /* 0x000fe2000800063f */
[----:B------:R-:W0:Y:S11]  /*02d0*/  FENCE.VIEW.ASYNC.S ;  /* 0x00000000000073c6 */ /* 0x000e360000000000 */
[----:B0-----:R0:W1:Y:S01]  /*02e0*/  SYNCS.EXCH.64 URZ, [UR10+0x30000], UR4 ;  /* 0x030000040a3f75b2 */ /* 0x0010620008000100 */
[----:B------:R0:W2:Y:S01]  /*02f0*/  SYNCS.EXCH.64 URZ, [UR10+0x30020], UR8 ;  /* 0x030020080a3f75b2 */ /* 0x0000a20008000100 */
[----:B------:R0:W3:Y:S01]  /*0300*/  SYNCS.EXCH.64 URZ, [UR10+0x30008], UR4 ;  /* 0x030008040a3f75b2 */ /* 0x0000e20008000100 */
[----:B------:R0:W4:Y:S01]  /*0310*/  SYNCS.EXCH.64 URZ, [UR10+0x30028], UR8 ;  /* 0x030028080a3f75b2 */ /* 0x0001220008000100 */
[----:B------:R0:W0:Y:S01]  /*0320*/  SYNCS.EXCH.64 URZ, [UR10+0x30010], UR4 ;  /* 0x030010040a3f75b2 */ /* 0x0000220008000100 */
[----:B------:R0:W0:Y:S01]  /*0330*/  SYNCS.EXCH.64 URZ, [UR10+0x30030], UR8 ;  /* 0x030030080a3f75b2 */ /* 0x0000220008000100 */
[----:B------:R0:W0:Y:S01]  /*0340*/  SYNCS.EXCH.64 URZ, [UR10+0x30018], UR4 ;  /* 0x030018040a3f75b2 */ /* 0x0000220008000100 */
[----:B------:R0:W0:Y:S01]  /*0350*/  SYNCS.EXCH.64 URZ, [UR10+0x30038], UR8 ;  /* 0x030038080a3f75b2 */ /* 0x0000220008000100 */
[----:B------:R-:W-:Y:S01]  /*0360*/  NOP ;  /* 0x0000000000007918 */ /* 0x000fe20000000000 */
.L_x_2:
[----:B0-----:R-:W-:Y:S01]  /*0370*/  ULDC.64 UR4, c[0x0][0x598] ;  /* 0x0001660000047ab9 */ /* 0x001fe20000000a00 */
[----:B------:R-:W-:Y:S01]  /*0380*/  NOP ;  /* 0x0000000000007918 */ /* 0x000fe20000000000 */
[----:B------:R-:W-:Y:S01]  /*0390*/  ISETP.NE.U32.AND P0, PT, RZ, UR4, PT ;  /* 0x00000004ff007c0c */ /* 0x000fe2000bf05070 */
[----:B------:R-:W-:Y:S01]  /*03a0*/  NOP ;  /* 0x0000000000007918 */ /* 0x000fe20000000000 */
[----:B------:R-:W-:Y:S01]  /*03b0*/  ULDC.64 UR20, c[0x0][0x208] ;  /* 0x0000820000147ab9 */ /* 0x000fe20000000a00 */
[----:B-1234-:R-:W-:Y:S01]  /*03c0*/  BAR.SYNC.DEFER_BLOCKING 0x0 ;  /* 0x0000000000007b1d */ /* 0x01efe20000010000 */
[----:B------:R-:W-:-:S13]  /*03d0*/  ISETP.NE.AND.EX P0, PT, RZ, UR5, PT, P0 ;  /* 0x00000005ff007c0c */ /* 0x000fda000bf05300 */
[----:B------:R-:W-:Y:S05]  /*03e0*/  @!P0 BRA `(.L_x_3) ;  /* 0x0000000000208947 */ /* 0x000fea0003800000 */
[----:B------:R-:W0:Y:S02]  /*03f0*/  LDC.64 R2, c[0x0][0x598] ;  /* 0x00016600ff027b82 */ /* 0x000e240000000a00 */
[----:B0-----:R-:W2:Y:S02]  /*0400*/  LDG.E.64 R2, desc[UR20][R2.64] ;  /* 0x0000001402027981 */ /* 0x001ea4000c1e1b00 */
[----:B--2---:R-:W-:-:S04]  /*0410*/  ISETP.NE.U32.AND P0, PT, R2, RZ, PT ;  /* 0x000000ff0200720c */ /* 0x004fc80003f05070 */
[----:B------:R-:W-:-:S13]  /*0420*/  ISETP.NE.AND.EX P0, PT, R3, RZ, PT, P0 ;  /* 0x000000ff0300720c */ /* 0x000fda0003f05300 */
[----:B------:R-:W-:Y:S05]  /*0430*/  @!P0 BRA `(.L_x_3) ;  /* 0x00000000000c8947 */ /* 0x000fea0003800000 */
[----:B------:R-:W2:Y:S02]  /*0440*/  LD.E R2, desc[UR20][R2.64] ;  /* 0x0000001402027980 */ /* 0x000ea4000c101900 */
[----:B--2---:R-:W-:Y:S01]  /*0450*/  R2UR UR11, R2 ;  /* 0x00000000020b72ca */ /* 0x004fe200000e0000 */
[----:B------:R-:W-:-:S14]  /*0460*/  BRA `(.L_x_4) ;  /* 0x0000000000247947 */ /* 0x000fdc0003800000 */
.L_x_3:
[----:B------:R-:W-:Y:S02]  /*0470*/  ULDC.64 UR4, c[0x0][0x588] ;  /* 0x0001620000047ab9 */ /* 0x000fe40000000a00 */
[----:B------:R-:W-:-:S04]  /*0480*/  ISETP.NE.U32.AND P0, PT, RZ, UR4, PT ;  /* 0x00000004ff007c0c */ /* 0x000fc8000bf05070 */
[----:B------:R-:W-:-:S13]  /*0490*/  ISETP.NE.AND.EX P0, PT, RZ, UR5, PT, P0 ;  /* 0x00000005ff007c0c */ /* 0x000fda000bf05300 */
[----:B------:R-:W-:Y:S05]  /*04a0*/  @!P0 BRA `(.L_x_5) ;  /* 0x0000000000108947 */ /* 0x000fea0003800000 */
[----:B------:R-:W0:Y:S02]  /*04b0*/  LDC.64 R2, c[0x0][0x588] ;  /* 0x00016200ff027b82 */ /* 0x000e240000000a00 */
[----:B0-----:R-:W2:Y:S02]  /*04c0*/  LDG.E R2, desc[UR20][R2.64] ;  /* 0x0000001402027981 */ /* 0x001ea4000c1e1900 */
[----:B--2---:R-:W-:Y:S01]  /*04d0*/  R2UR UR11, R2 ;  /* 0x00000000020b72ca */ /* 0x004fe200000e0000 */
[----:B------:R-:W-:-:S14]  /*04e0*/  BRA `(.L_x_4) ;  /* 0x0000000000047947 */ /* 0x000fdc0003800000 */
.L_x_5:
[----:B------:R-:W-:-:S05]  /*04f0*/  ULDC UR11, c[0x0][0x580] ;  /* 0x00016000000b7ab9 */ /* 0x000fca0000000800 */
.L_x_4:
[----:B------:R-:W-:Y:S02]  /*0500*/  ULDC.64 UR4, c[0x0][0x5a0] ;  /* 0x0001680000047ab9 */ /* 0x000fe40000000a00 */
[----:B------:R-:W-:-:S04]  /*0510*/  ISETP.NE.U32.AND P0, PT, RZ, UR4, PT ;  /* 0x00000004ff007c0c */ /* 0x000fc8000bf05070 */
        /* <DEDUP_REMOVED lines=10> */
.L_x_6:
        /* <DEDUP_REMOVED lines=8> */
.L_x_8:
[----:B------:R-:W-:-:S05]  /*0640*/  ULDC UR22, c[0x0][0x584] ;  /* 0x0001610000167ab9 */ /* 0x000fca0000000800 */
.L_x_7:
[----:B------:R-:W-:Y:S01]  /*0650*/  ULDC UR4, c[0x0][0x3c4] ;  /* 0x0000f10000047ab9 */ /* 0x000fe20000000800 */
[----:B------:R-:W-:Y:S01]  /*0660*/  ISETP.NE.AND P0, PT, RZ, UR12, PT ;  /* 0x0000000cff007c0c */ /* 0x000fe2000bf05270 */
[----:B------:R-:W-:Y:S01]  /*0670*/  UIADD3 UR4, UR4, 0x1f, URZ ;  /* 0x0000001f04047890 */ /* 0x000fe2000fffe03f */
[----:B------:R-:W-:-:S03]  /*0680*/  ULDC.64 UR26, c[0x0][0x3c8] ;  /* 0x0000f200001a7ab9 */ /* 0x000fc60000000a00 */
[----:B------:R-:W-:-:S04]  /*0690*/  USHF.R.S32.HI UR5, URZ, 0x1f, UR4 ;  /* 0x0000001f3f057899 */ /* 0x000fc80008011404 */
[----:B------:R-:W-:-:S04]  /*06a0*/  ULEA.HI UR4, UR5, UR4, URZ, 0x5 ;  /* 0x0000000405047291 */ /* 0x000fc8000f8f283f */
[----:B------:R-:W-:-:S04]  /*06b0*/  USHF.R.S32.HI UR4, URZ, 0x5, UR4 ;  /* 0x000000053f047899 */ /* 0x000fc80008011404 */
[----:B------:R-:W-:-:S04]  /*06c0*/  UIMAD UR5, UR4, UR26, URZ ;  /* 0x0000001a040572a4 */ /* 0x000fc8000f8e023f */
[----:B------:R-:W-:Y:S01]  /*06d0*/  UIMAD UR5, UR5, UR27, URZ ;  /* 0x0000001b050572a4 */ /* 0x000fe2000f8e023f */
[----:B------:R-:W-:Y:S11]  /*06e0*/  @!P0 BRA `(.L_x_9) ;  /* 0x0000015c00608947 */ /* 0x000ff60003800000 */
[----:B------:R-:W-:-:S06]  /*06f0*/  UISETP.NE.AND UP0, UPT, UR12, 0x1, UPT ;  /* 0x000000010c00788c */ /* 0x000fcc000bf05270 */
[----:B------:R-:W-:-:S13]  /*0700*/  PLOP3.LUT P0, PT, PT, PT, UP0, 0x80, 0x0 ;  /* 0x000000000000781c */ /* 0x000fda0003f0f008 */
[----:B------:R-:W-:Y:S05]  /*0710*/  @P0 EXIT ;  /* 0x000000000000094d */ /* 0x000fea0003800000 */
[----:B------:R0:W-:Y:S01]  /*0720*/  STL [R1], RZ ;  /* 0x000000ff01007387 */ /* 0x0001e20000100800 */
[----:B------:R-:W-:Y:S01]  /*0730*/  UISETP.GE.AND UP0, UPT, UR5, 0x1, UPT ;  /* 0x000000010500788c */ /* 0x000fe2000bf06270 */
[----:B------:R-:W-:Y:S01]  /*0740*/  CS2R R86, SRZ ;  /* 0x0000000000567805 */ /* 0x000fe2000001ff00 */
[----:B------:R-:W-:Y:S01]  /*0750*/  UMOV UR4, URZ ;  /* 0x0000003f00047c82 */ /* 0x000fe20008000000 */
[----:B------:R0:W-:Y:S01]  /*0760*/  STL [R1+0x4], RZ ;  /* 0x000004ff01007387 */ /* 0x0001e20000100800 */
[----:B------:R-:W-:Y:S02]  /*0770*/  CS2R R152, SRZ ;  /* 0x0000000000987805 */ /* 0x000fe4000001ff00 */
[----:B------:R-:W-:Y:S02]  /*0780*/  CS2R R154, SRZ ;  /* 0x00000000009a7805 */ /* 0x000fe4000001ff00 */
[----:B------:R-:W-:Y:S01]  /*0790*/  PLOP3.LUT P0, PT, PT, PT, UP0, 0x80, 0x0 ;  /* 0x000000000000781c */ /* 0x000fe20003f0f008 */
[----:B------:R0:W-:Y:S01]  /*07a0*/  STL [R1+0x8], RZ ;  /* 0x000008ff01007387 */ /* 0x0001e20000100800 */
[----:B------:R-:W-:-:S02]  /*07b0*/  CS2R R156, SRZ ;  /* 0x00000000009c7805 */ /* 0x000fc4000001ff00 */
[----:B------:R-:W-:Y:S02]  /*07c0*/  CS2R R158, SRZ ;  /* 0x00000000009e7805 */ /* 0x000fe4000001ff00 */
[----:B------:R-:W-:Y:S01]  /*07d0*/  CS2R R160, SRZ ;  /* 0x0000000000a07805 */ /* 0x000fe2000001ff00 */
[----:B------:R0:W-:Y:S01]  /*07e0*/  STL [R1+0xc], RZ ;  /* 0x00000cff01007387 */ /* 0x0001e20000100800 */
[----:B------:R-:W-:Y:S02]  /*07f0*/  CS2R R162, SRZ ;  /* 0x0000000000a27805 */ /* 0x000fe4000001ff00 */
[----:B------:R-:W-:Y:S02]  /*0800*/  CS2R R164, SRZ ;  /* 0x0000000000a47805 */ /* 0x000fe4000001ff00 */
[----:B------:R-:W-:Y:S01]  /*0810*/  CS2R R166, SRZ ;  /* 0x0000000000a67805 */ /* 0x000fe2000001ff00 */
        /* <DEDUP_REMOVED lines=116> */
[----:B------:R0:W-:Y:S04]  /*0f60*/  STL [R1+0x84], RZ ;  /* 0x000084ff01007387 */ /* 0x0001e80000100800 */
        /* <DEDUP_REMOVED lines=29> */
[----:B------:R0:W-:Y:S01]  /*1140*/  STL [R1+0xfc], RZ ;  /* 0x0000fcff01007387 */ /* 0x0001e20000100800 */
[----:B------:R-:W-:Y:S05]  /*1150*/  @!P0 BRA `(.L_x_10) ;  /* 0x0000002000dc8947 */ /* 0x000fea0003800000 */
[----:B------:R-:W-:-:S04]  /*1160*/  ULOP3.LUT UR4, UR6, 0x1, URZ, 0xfc, !UPT ;  /* 0x0000000106047892 */ /* 0x000fc8000f8efc3f */
[----:B------:R-:W-:-:S06]  /*1170*/  UISETP.NE.AND UP0, UPT, UR4, 0x3, UPT ;  /* 0x000000030400788c */ /* 0x000fcc000bf05270 */
[----:B------:R-:W-:-:S13]  /*1180*/  PLOP3.LUT P1, PT, PT, PT, UP0, 0x80, 0x0 ;  /* 0x000000000000781c */ /* 0x000fda0003f2f008 */
[----:B------:R-:W-:Y:S05]  /*1190*/  @!P1 BRA `(.L_x_11) ;  /* 0x0000000000049947 */ /* 0x000fea0003800000 */
[----:B------:R-:W-:Y:S01]  /*11a0*/  BPT.TRAP 0x1 ;  /* 0x000000040000795c */ /* 0x000fe20000300000 */
.L_x_11:
[----:B------:R-:W1:Y:S01]  /*11b0*/  S2UR UR7, SR_CgaCtaId ;  /* 0x00000000000779c3 */ /* 0x000e620000008800 */
[----:B------:R-:W-:Y:S01]  /*11c0*/  SHF.L.U32 R0, RZ, 0x1f, RZ ;  /* 0x0000001fff007819 */ /* 0x000fe200000006ff */
[----:B------:R-:W-:Y:S02]  /*11d0*/  UMOV UR4, 0x400 ;  /* 0x0000040000047882 */ /* 0x000fe40000000000 */
[----:B-1----:R-:W-:-:S12]  /*11e0*/  ULEA UR4, UR7, UR4, 0x18 ;  /* 0x0000000407047291 */ /* 0x002fd8000f8ec03f */
.L_x_12:
[----:B-1----:R-:W-:-:S04]  /*11f0*/  IMAD.U32 R3, RZ, RZ, UR4 ;  /* 0x00000004ff037e24 */ /* 0x002fc8000f8e00ff */
[----:B------:R1:W2:Y:S03]  /*1200*/  SYNCS.PHASECHK.TRANS64.TRYWAIT P1, [R3+URZ+0x30000], R0 ;  /* 0x03000000030075a7 */ /* 0x0002a6000802017f */
[----:B--2---:R-:W-:Y:S05]  /*1210*/  @!P1 NANOSLEEP.SYNCS 0x989680 ;  /* 0x009896800000995d */ /* 0x004fea0003900000 */
[----:B------:R-:W2:Y:S02]  /*1220*/  @!P1 SYNCS.PHASECHK.TRANS64 P1, [R3+URZ+0x30000], R0 ;  /* 0x03000000030095a7 */ /* 0x000ea4000802007f */
[----:B--2---:R-:W-:Y:S05]  /*1230*/  @!P1 BRA `(.L_x_12) ;  /* 0xfffffffc00ec9947 */ /* 0x004fea000383ffff */
[----:B------:R-:W-:Y:S01]  /*1240*/  UIADD3 UR7, UR4, 0x20000, URZ ;  /* 0x0002000004077890 */ /* 0x000fe2000fffe03f */
[----:B------:R-:W-:Y:S01]  /*1250*/  WARPGROUP.ARRIVE ;  /* 0x00000000000079c5 */ /* 0x000fe20000000000 */
[----:B------:R-:W-:Y:S02]  /*1260*/  USHF.R.U32.HI UR4, URZ, 0x4, UR4 ;  /* 0x000000043f047899 */ /* 0x000fe40008011604 */
[----:B------:R-:W-:Y:S02]  /*1270*/  USHF.R.U32.HI UR7, URZ, 0x4, UR7 ;  /* 0x000000043f077899 */ /* 0x000fe40008011607 */
[----:B------:R-:W-:Y:S02]  /*1280*/  ULOP3.LUT UR4, UR4, 0x3fff, URZ, 0xc0, !UPT ;  /* 0x00003fff04047892 */ /* 0x000fe4000f8ec03f */
[----:B------:R-:W-:Y:S02]  /*1290*/  ULOP3.LUT UR7, UR7, 0x3fff, URZ, 0xc0, !UPT ;  /* 0x00003fff07077892 */ /* 0x000fe4000f8ec03f */
[----:B------:R-:W-:-:S02]  /*12a0*/  ULOP3.LUT UR4, UR4, 0x10000, URZ, 0xfc, !UPT ;  /* 0x0001000004047892 */ /* 0x000fc4000f8efc3f */
[----:B------:R-:W-:Y:S01]  /*12b0*/  ULOP3.LUT UR8, UR7, 0x10000, URZ, 0xfc, !UPT ;  /* 0x0001000007087892 */ /* 0x000fe2000f8efc3f */
[----:B------:R-:W-:Y:S01]  /*12c0*/  UMOV UR13, 0x40000040 ;  /* 0x40000040000d7882 */ /* 0x000fe20000000000 */
[----:B------:R-:W-:-:S03]  /*12d0*/  UMOV UR15, 0x40000040 ;  /* 0x40000040000f7882 */ /* 0x000fc60000000000 */
[----:B------:R-:W-:Y:S02]  /*12e0*/  UMOV UR12, UR4 ;  /* 0x00000004000c7c82 */ /* 0x000fe40008000000 */
[----:B------:R-:W-:Y:S02]  /*12f0*/  UMOV UR14, UR8 ;  /* 0x00000008000e7c82 */ /* 0x000fe40008000000 */
[----:B------:R-:W-:Y:S01]  /*1300*/  HGMMA.64x128x8.F32.TF32 R68, gdesc[UR12], RZ, !UPT, gsb0 ;  /* 0x05e000000c4479f0 */ /* 0x000fe2000c0028ff */
[----:B------:R-:W-:Y:S01]  /*1310*/  UIADD3 UR12, UR4, 0x200, URZ ;  /* 0x00000200040c7890 */ /* 0x000fe2000fffe03f */
[----:B------:R-:W-:Y:S01]  /*1320*/  UMOV UR13, 0x40000040 ;  /* 0x40000040000d7882 */ /* 0x000fe20000000000 */
[----:B------:R-:W-:Y:S02]  /*1330*/  WARPGROUP.DEPBAR.LE gsb0, 0x0 ;  /* 0x00008000000079c5 */ /* 0x000fe40000010000 */
[----:B------:R-:W-:Y:S01]  /*1340*/  WARPGROUP.ARRIVE ;  /* 0x00000000000079c5 */ /* 0x000fe20000000000 */
[----:B------:R-:W-:-:S02]  /*1350*/  IMAD.MOV.U32 R44, RZ, RZ, R88 ;  /* 0x000000ffff2c7224 */ /* 0x000fc400078e0058 */
[----:B------:R-:W-:Y:S02]  /*1360*/  IMAD.MOV.U32 R43, RZ, RZ, R89 ;  /* 0x000000ffff2b7224 */ /* 0x000fe400078e0059 */
[----:B------:R-:W-:Y:S02]  /*1370*/  IMAD.MOV.U32 R42, RZ, RZ, R90 ;  /* 0x000000ffff2a7224 */ /* 0x000fe400078e005a */
[----:B------:R-:W-:Y:S01]  /*1380*/  HGMMA.64x128x8.F32.TF32 R152, gdesc[UR12], RZ, !UPT, gsb0 ;  /* 0x05e000000c9879f0 */ /* 0x000fe2000c0028ff */
[----:B------:R-:W-:Y:S01]  /*1390*/  UIADD3 UR12, UR4, 0x400, URZ ;  /* 0x00000400040c7890 */ /* 0x000fe2000fffe03f */
[----:B------:R-:W-:Y:S01]  /*13a0*/  IMAD.MOV.U32 R41, RZ, RZ, R91 ;  /* 0x000000ffff297224 */ /* 0x000fe200078e005b */
[----:B------:R-:W-:Y:S01]  /*13b0*/  UMOV UR13, 0x40000040 ;  /* 0x40000040000d7882 */ /* 0x000fe20000000000 */
[----:B------:R-:W-:Y:S02]  /*13c0*/  IMAD.MOV.U32 R40, RZ, RZ, R92 ;  /* 0x000000ffff287224 */ /* 0x000fe400078e005c */
[----:B------:R-:W-:-:S02]  /*13d0*/  IMAD.MOV.U32 R39, RZ, RZ, R93 ;  /* 0x000000ffff277224 */ /* 0x000fc400078e005d */
[----:B------:R-:W-:Y:S02]  /*13e0*/  IMAD.MOV.U32 R38, RZ, RZ, R94 ;  /* 0x000000ffff267224 */ /* 0x000fe400078e005e */
[----:B------:R-:W-:Y:S02]  /*13f0*/  IMAD.MOV.U32 R37, RZ, RZ, R95 ;  /* 0x000000ffff257224 */ /* 0x000fe400078e005f */
[----:B------:R-:W-:Y:S02]  /*1400*/  IMAD.MOV.U32 R36, RZ, RZ, R96 ;  /* 0x000000ffff247224 */ /* 0x000fe400078e0060 */
[----:B------:R-:W-:Y:S02]  /*1410*/  IMAD.MOV.U32 R35, RZ, RZ, R97 ;  /* 0x000000ffff237224 */ /* 0x000fe400078e0061 */
        /* <DEDUP_REMOVED lines=16> */
[----:B------:R-:W-:Y:S01]  /*1520*/  IMAD.MOV.U32 R18, RZ, RZ, R114 ;  /* 0x000000ffff127224 */ /* 0x000fe200078e0072 */
[----:B------:R-:W-:Y:S01]  /*1530*/  MOV R232, R20 ;  /* 0x0000001400e87202 */ /* 0x000fe20000000f00 */
        /* <DEDUP_REMOVED lines=14> */
[----:B-1----:R-:W-:-:S02]  /*1620*/  IMAD.MOV.U32 R3, RZ, RZ, R129 ;  /* 0x000000ffff037224 */ /* 0x002fc400078e0081 */
        /* <DEDUP_REMOVED lines=27> */
[----:B------:R-:W-:Y:S02]  /*17e0*/  WARPGROUP.DEPBAR.LE gsb0, 0x0 ;  /* 0x00008000000079c5 */ /* 0x000fe40000010000 */
[----:B------:R-:W-:Y:S01]  /*17f0*/  WARPGROUP.ARRIVE ;  /* 0x00000000000079c5 */ /* 0x000fe20000000000 */
[----:B------:R1:W-:Y:S01]  /*1800*/  STL.64 [R1+0x2d8], R214 ;  /* 0x0002d8d601007387 */ /* 0x0003e20000100a00 */
[----:B------:R-:W-:Y:S02]  /*1810*/  IMAD.MOV.U32 R221, RZ, RZ, R31 ;  /* 0x000000ffffdd7224 */ /* 0x000fe400078e001f */
[----:B------:R-:W-:Y:S01]  /*1820*/  IMAD.MOV.U32 R222, RZ, RZ, R30 ;  /* 0x000000ffffde7224 */ /* 0x000fe200078e001e */
[----:B------:R2:W-:Y:S01]  /*1830*/  STL.64 [R1+0x2d0], R212 ;  /* 0x0002d0d401007387 */ /* 0x0005e20000100a00 */
[----:B------:R-:W-:Y:S01]  /*1840*/  HGMMA.64x128x8.F32.TF32 R88, gdesc[UR12], RZ, !UPT, gsb0 ;  /* 0x05e000000c5879f0 */ /* 0x000fe2000c0028ff */
[----:B------:R-:W-:Y:S01]  /*1850*/  UIADD3 UR12, UR4, 0x600, URZ ;  /* 0x00000600040c7890 */ /* 0x000fe2000fffe03f */
[----:B------:R-:W-:Y:S01]  /*1860*/  IMAD.MOV.U32 R223, RZ, RZ, R29 ;  /* 0x000000ffffdf7224 */ /* 0x000fe200078e001d */
[----:B------:R3:W-:Y:S01]  /*1870*/  STL.64 [R1+0x2c8], R210 ;  /* 0x0002c8d201007387 */ /* 0x0007e20000100a00 */
[----:B------:R-:W-:Y:S01]  /*1880*/  IMAD.MOV.U32 R224, RZ, RZ, R28 ;  /* 0x000000ffffe07224 */ /* 0x000fe200078e001c */
[----:B------:R-:W-:Y:S01]  /*1890*/  UMOV UR13, 0x40000040 ;  /* 0x40000040000d7882 */ /* 0x000fe20000000000 */
[----:B------:R-:W-:Y:S01]  /*18a0*/  IMAD.MOV.U32 R225, RZ, RZ, R27 ;  /* 0x000000ffffe17224 */ /* 0x000fe200078e001b */
[----:B------:R4:W-:Y:S01]  /*18b0*/  STL.64 [R1+0x2c0], R208 ;  /* 0x0002c0d001007387 */ /* 0x0009e20000100a00 */
[----:B-1----:R-:W-:-:S02]  /*18c0*/  IMAD.MOV.U32 R214, RZ, RZ, R38 ;  /* 0x000000ffffd67224 */ /* 0x002fc400078e0026 */
[----:B------:R-:W-:Y:S01]  /*18d0*/  IMAD.MOV.U32 R215, RZ, RZ, R37 ;  /* 0x000000ffffd77224 */ /* 0x000fe200078e0025 */
[----:B------:R1:W-:Y:S01]  /*18e0*/  STL.64 [R1+0x2b8], R206 ;  /* 0x0002b8ce01007387 */ /* 0x0003e20000100a00 */
[----:B--2---:R-:W-:Y:S02]  /*18f0*/  IMAD.MOV.U32 R212, RZ, RZ, R40 ;  /* 0x000000ffffd47224 */ /* 0x004fe400078e0028 */
[----:B------:R-:W-:Y:S01]  /*1900*/  IMAD.MOV.U32 R213, RZ, RZ, R39 ;  /* 0x000000ffffd57224 */ /* 0x000fe200078e0027 */
[----:B------:R2:W-:Y:S01]  /*1910*/  STL.64 [R1+0x2b0], R204 ;  /* 0x0002b0cc01007387 */ /* 0x0005e20000100a00 */
[----:B---3--:R-:W-:Y:S02]  /*1920*/  IMAD.MOV.U32 R210, RZ, RZ, R42 ;  /* 0x000000ffffd27224 */ /* 0x008fe400078e002a */
[----:B------:R-:W-:Y:S01]  /*1930*/  IMAD.MOV.U32 R211, RZ, RZ, R41 ;  /* 0x000000ffffd37224 */ /* 0x000fe200078e0029 */
[----:B------:R3:W-:Y:S01]  /*1940*/  STL.64 [R1+0x2a8], R202 ;  /* 0x0002a8ca01007387 */ /* 0x0007e20000100a00 */
[----:B----4-:R-:W-:-:S02]  /*1950*/  IMAD.MOV.U32 R208, RZ, RZ, R44 ;  /* 0x000000ffffd07224 */ /* 0x010fc400078e002c */
[----:B------:R-:W-:Y:S01]  /*1960*/  IMAD.MOV.U32 R209, RZ, RZ, R43 ;  /* 0x000000ffffd17224 */ /* 0x000fe200078e002b */
[----:B------:R4:W-:Y:S01]  /*1970*/  STL.64 [R1+0x2a0], R200 ;  /* 0x0002a0c801007387 */ /* 0x0009e20000100a00 */
[----:B-1----:R-:W-:Y:S02]  /*1980*/  IMAD.MOV.U32 R206, RZ, RZ, R46 ;  /* 0x000000ffffce7224 */ /* 0x002fe400078e002e */
[----:B------:R-:W-:Y:S01]  /*1990*/  IMAD.MOV.U32 R207, RZ, RZ, R45 ;  /* 0x000000ffffcf7224 */ /* 0x000fe200078e002d */
[----:B------:R1:W-:Y:S01]  /*19a0*/  STL.64 [R1+0x298], R198 ;  /* 0x000298c601007387 */ /* 0x0003e20000100a00 */
[----:B--2---:R-:W-:Y:S02]  /*19b0*/  IMAD.MOV.U32 R204, RZ, RZ, R48 ;  /* 0x000000ffffcc7224 */ /* 0x004fe400078e0030 */
[----:B------:R-:W-:Y:S01]  /*19c0*/  IMAD.MOV.U32 R205, RZ, RZ, R47 ;  /* 0x000000ffffcd7224 */ /* 0x000fe200078e002f */
[----:B------:R2:W-:Y:S01]  /*19d0*/  STL.64 [R1+0x290], R196 ;  /* 0x000290c401007387 */ /* 0x0005e20000100a00 */
[----:B---3--:R-:W-:-:S02]  /*19e0*/  IMAD.MOV.U32 R202, RZ, RZ, R50 ;  /* 0x000000ffffca7224 */ /* 0x008fc400078e0032 */
[----:B------:R-:W-:Y:S01]  /*19f0*/  IMAD.MOV.U32 R203, RZ, RZ, R49 ;  /* 0x000000ffffcb7224 */ /* 0x000fe200078e0031 */
[----:B------:R3:W-:Y:S01]  /*1a00*/  STL.64 [R1+0x288], R194 ;  /* 0x000288c201007387 */ /* 0x0007e20000100a00 */
[----:B----4-:R-:W-:Y:S02]  /*1a10*/  IMAD.MOV.U32 R200, RZ, RZ, R52 ;  /* 0x000000ffffc87224 */ /* 0x010fe400078e0034 */
[----:B------:R-:W-:Y:S01]  /*1a20*/  IMAD.MOV.U32 R201, RZ, RZ, R51 ;  /* 0x000000ffffc97224 */ /* 0x000fe200078e0033 */
[----:B------:R4:W-:Y:S01]  /*1a30*/  STL.64 [R1+0x280], R192 ;  /* 0x000280c001007387 */ /* 0x0009e20000100a00 */
[----:B-1----:R-:W-:Y:S02]  /*1a40*/  IMAD.MOV.U32 R198, RZ, RZ, R54 ;  /* 0x000000ffffc67224 */ /* 0x002fe400078e0036 */
[----:B------:R-:W-:Y:S01]  /*1a50*/  IMAD.MOV.U32 R199, RZ, RZ, R53 ;  /* 0x000000ffffc77224 */ /* 0x000fe200078e0035 */
[----:B------:R1:W-:Y:S01]  /*1a60*/  STL.64 [R1+0x278], R190 ;  /* 0x000278be01007387 */ /* 0x0003e20000100a00 */
[----:B--2---:R-:W-:-:S02]  /*1a70*/  IMAD.MOV.U32 R196, RZ, RZ, R56 ;  /* 0x000000ffffc47224 */ /* 0x004fc400078e0038 */
[----:B------:R-:W-:Y:S01]  /*1a80*/  IMAD.MOV.U32 R197, RZ, RZ, R55 ;  /* 0x000000ffffc57224 */ /* 0x000fe200078e0037 */
[----:B------:R2:W-:Y:S01]  /*1a90*/  STL.64 [R1+0x270], R188 ;  /* 0x000270bc01007387 */ /* 0x0005e20000100a00 */
[----:B---3--:R-:W-:Y:S02]  /*1aa0*/  IMAD.MOV.U32 R194, RZ, RZ, R58 ;  /* 0x000000ffffc27224 */ /* 0x008fe400078e003a */
[----:B------:R-:W-:Y:S02]  /*1ab0*/  IMAD.MOV.U32 R195, RZ, RZ, R57 ;  /* 0x000000ffffc37224 */ /* 0x000fe400078e0039 */
[----:B----4-:R-:W-:Y:S02]  /*1ac0*/  IMAD.MOV.U32 R192, RZ, RZ, R60 ;  /* 0x000000ffffc07224 */ /* 0x010fe400078e003c */
[----:B------:R-:W-:Y:S02]  /*1ad0*/  IMAD.MOV.U32 R193, RZ, RZ, R59 ;  /* 0x000000ffffc17224 */ /* 0x000fe400078e003b */
[----:B-1----:R-:W-:-:S02]  /*1ae0*/  IMAD.MOV.U32 R190, RZ, RZ, R62 ;  /* 0x000000ffffbe7224 */ /* 0x002fc400078e003e */
[----:B------:R-:W-:Y:S02]  /*1af0*/  IMAD.MOV.U32 R191, RZ, RZ, R61 ;  /* 0x000000ffffbf7224 */ /* 0x000fe400078e003d */
[----:B--2---:R-:W-:Y:S02]  /*1b00*/  IMAD.MOV.U32 R188, RZ, RZ, R64 ;  /* 0x000000ffffbc7224 */ /* 0x004fe400078e0040 */
        /* <DEDUP_REMOVED lines=25> */
[----:B------:R-:W-:Y:S01]  /*1ca0*/  IMAD.MOV.U32 R251, RZ, RZ, R0 ;  /* 0x000000fffffb7224 */ /* 0x000fe200078e0000 */
[----:B------:R-:W-:Y:S02]  /*1cb0*/  WARPGROUP.DEPBAR.LE gsb0, 0x0 ;  /* 0x00008000000079c5 */ /* 0x000fe40000010000 */
[----:B------:R-:W-:-:S06]  /*1cc0*/  WARPGROUP.ARRIVE ;  /* 0x00000000000079c5 */ /* 0x000fcc0000000000 */
[----:B------:R-:W-:Y:S01]  /*1cd0*/  HGMMA.64x128x8.F32.TF32 R24, gdesc[UR12], RZ, !UPT, gsb0 ;  /* 0x05e000000c1879f0 */ /* 0x000fe2000c0028ff */
[----:B------:R-:W-:Y:S02]  /*1ce0*/  UIADD3 UR12, UR4, 0x2, URZ ;  /* 0x00000002040c7890 */ /* 0x000fe4000fffe03f */
[----:B------:R-:W-:Y:S01]  /*1cf0*/  UIADD3 UR14, UR8, 0x2, URZ ;  /* 0x00000002080e7890 */ /* 0x000fe2000fffe03f */
[----:B------:R-:W-:Y:S01]  /*1d00*/  UMOV UR13, 0x40000040 ;  /* 0x40000040000d7882 */ /* 0x000fe20000000000 */
[----:B------:R-:W-:Y:S01]  /*1d10*/  UMOV UR15, 0x40000040 ;  /* 0x40000040000f7882 */ /* 0x000fe20000000000 */
[----:B------:R-:W-:Y:S02]  /*1d20*/  WARPGROUP.DEPBAR.LE gsb0, 0x0 ;  /* 0x00008000000079c5 */ /* 0x000fe40000010000 */
[----:B------:R-:W-:-:S06]  /*1d30*/  WARPGROUP.ARRIVE ;  /* 0x00000000000079c5 */ /* 0x000fcc0000000000 */
[----:B------:R-:W-:Y:S03]  /*1d40*/  HGMMA.64x128x8.F32.TF32 R188, gdesc[UR12], R188, gsb0 ;  /* 0x05e000000cbc79f0 */ /* 0x000fe600080028bc */
[----:B------:R-:W-:Y:S02]  /*1d50*/  WARPGROUP.DEPBAR.LE gsb0, 0x0 ;  /* 0x00008000000079c5 */ /* 0x000fe40000010000 */
[----:B------:R-:W-:Y:S04]  /*1d60*/  STL.64 [R1], R188 ;  /* 0x000000bc01007387 */ /* 0x000fe80000100a00 */
[----:B------:R-:W-:Y:S04]  /*1d70*/  STL.64 [R1+0x8], R190 ;  /* 0x000008be01007387 */ /* 0x000fe80000100a00 */
        /* <DEDUP_REMOVED lines=11> */
[----:B------:R1:W-:Y:S04]  /*1e30*/  STL.64 [R1+0x68], R214 ;  /* 0x000068d601007387 */ /* 0x0003e80000100a00 */
        /* <DEDUP_REMOVED lines=18> */
[----:B-1----:R-:W2:Y:S04]  /*1f60*/  LDL.LU.64 R214, [R1+0x2d8] ;  /* 0x0002d80001d67983 */ /* 0x002ea80000300a00 */
[----:B------:R-:W2:Y:S04]  /*1f70*/  LDL.LU.64 R212, [R1+0x2d0] ;  /* 0x0002d00001d47983 */ /* 0x000ea80000300a00 */
        /* <DEDUP_REMOVED lines=11> */
[----:B------:R-:W2:Y:S01]  /*2030*/  LDL.LU.64 R188, [R1+0x270] ;  /* 0x0002700001bc7983 */ /* 0x000ea20000300a00 */
[----:B------:R-:W-:Y:S01]  /*2040*/  UIADD3 UR12, UR4, 0x202, URZ ;  /* 0x00000202040c7890 */ /* 0x000fe2000fffe03f */
[----:B------:R-:W-:Y:S01]  /*2050*/  UMOV UR13, 0x40000040 ;  /* 0x40000040000d7882 */ /* 0x000fe20000000000 */
[----:B--2---:R-:W-:-:S07]  /*2060*/  WARPGROUP.ARRIVE ;  /* 0x00000000000079c5 */ /* 0x004fce0000000000 */
[----:B------:R-:W-:Y:S01]  /*2070*/  HGMMA.64x128x8.F32.TF32 R152, gdesc[UR12], R152, gsb0 ;  /* 0x05e000000c9879f0 */ /* 0x000fe20008002898 */
[----:B------:R-:W-:Y:S02]  /*2080*/  UIADD3 UR12, UR4, 0x402, URZ ;  /* 0x00000402040c7890 */ /* 0x000fe4000fffe03f */
[----:B------:R-:W-:Y:S02]  /*2090*/  WARPGROUP.DEPBAR.LE gsb0, 0x0 ;  /* 0x00008000000079c5 */ /* 0x000fe40000010000 */
        /* <DEDUP_REMOVED lines=32> */
[----:B-1----:R-:W2:Y:S04]  /*22a0*/  LDL.LU.64 R152, [R1] ;  /* 0x0000000001987983 */ /* 0x002ea80000300a00 */
        /* <DEDUP_REMOVED lines=31> */
[----:B------:R-:W-:Y:S01]  /*24a0*/  WARPGROUP.ARRIVE ;  /* 0x00000000000079c5 */ /* 0x000fe20000000000 */
[----:B------:R-:W-:-:S05]  /*24b0*/  UMOV UR13, 0x40000040 ;  /* 0x40000040000d7882 */ /* 0x000fca0000000000 */
[----:B------:R-:W-:Y:S01]  /*24c0*/  HGMMA.64x128x8.F32.TF32 R88, gdesc[UR12], R88, gsb0 ;  /* 0x05e000000c5879f0 */ /* 0x000fe20008002858 */
[----:B------:R-:W-:Y:S01]  /*24d0*/  UIADD3 UR12, UR4, 0x602, URZ ;  /* 0x00000602040c7890 */ /* 0x000fe2000fffe03f */
[----:B------:R-:W-:Y:S01]  /*24e0*/  UMOV UR13, 0x40000040 ;  /* 0x40000040000d7882 */ /* 0x000fe20000000000 */
[----:B------:R-:W-:Y:S02]  /*24f0*/  WARPGROUP.DEPBAR.LE gsb0, 0x0 ;  /* 0x00008000000079c5 */ /* 0x000fe40000010000 */
[----:B------:R-:W-:-:S07]  /*2500*/  WARPGROUP.ARRIVE ;  /* 0x00000000000079c5 */ /* 0x000fce0000000000 */
[----:B------:R-:W-:Y:S01]  /*2510*/  HGMMA.64x128x8.F32.TF32 R24, gdesc[UR12], R24, gsb0 ;  /* 0x05e000000c1879f0 */ /* 0x000fe20008002818 */
[----:B------:R-:W-:Y:S02]  /*2520*/  UIADD3 UR12, UR4, 0x4, URZ ;  /* 0x00000004040c7890 */ /* 0x000fe4000fffe03f */
[----:B------:R-:W-:Y:S01]  /*2530*/  UIADD3 UR14, UR8, 0x4, URZ ;  /* 0x00000004080e7890 */ /* 0x000fe2000fffe03f */
[----:B------:R-:W-:Y:S01]  /*2540*/  UMOV UR13, 0x40000040 ;  /* 0x40000040000d7882 */ /* 0x000fe20000000000 */
[----:B------:R-:W-:Y:S01]  /*2550*/  UMOV UR15, 0x40000040 ;  /* 0x40000040000f7882 */ /* 0x000fe20000000000 */
[----:B------:R-:W-:Y:S02]  /*2560*/  WARPGROUP.DEPBAR.LE gsb0, 0x0 ;  /* 0x00008000000079c5 */ /* 0x000fe40000010000 */
[----:B--2---:R-:W-:-:S06]  /*2570*/  WARPGROUP.ARRIVE ;  /* 0x00000000000079c5 */ /* 0x004fcc0000000000 */
[----:B------:R-:W-:Y:S03]  /*2580*/  HGMMA.64x128x8.F32.TF32 R152, gdesc[UR12], R152, gsb0 ;  /* 0x05e000000c9879f0 */ /* 0x000fe60008002898 */
[----:B------:R-:W-:Y:S02]  /*2590*/  WARPGROUP.DEPBAR.LE gsb0, 0x0 ;  /* 0x00008000000079c5 */ /* 0x000fe40000010000 */
[----:B------:R-:W-:Y:S01]  /*25a0*/  STL.64 [R1], R152 ;  /* 0x0000009801007387 */ /* 0x000fe20000100a00 */
[----:B------:R-:W-:Y:S02]  /*25b0*/  IMAD.MOV.U32 R2, RZ, RZ, R214 ;  /* 0x000000ffff027224 */ /* 0x000fe400078e00d6 */
[----:B------:R-:W-:Y:S01]  /*25c0*/  IMAD.MOV.U32 R0, RZ, RZ, R215 ;  /* 0x000000ffff007224 */ /* 0x000fe200078e00d7 */
[----:B------:R1:W-:Y:S01]  /*25d0*/  STL.64 [R1+0x8], R154 ;  /* 0x0000089a01007387 */ /* 0x0003e20000100a00 */
[----:B------:R-:W-:-:S02]  /*25e0*/  IMAD.MOV.U32 R4, RZ, RZ, R212 ;  /* 0x000000ffff047224 */ /* 0x000fc400078e00d4 */
[----:B------:R-:W-:Y:S01]  /*25f0*/  IMAD.MOV.U32 R3, RZ, RZ, R213 ;  /* 0x000000ffff037224 */ /* 0x000fe200078e00d5 */
[----:B------:R-:W2:Y:S01]  /*2600*/  LDL.LU.64 R214, [R1+0x268] ;  /* 0x0002680001d67983 */ /* 0x000ea20000300a00 */
[----:B------:R-:W-:Y:S02]  /*2610*/  IMAD.MOV.U32 R6, RZ, RZ, R210 ;  /* 0x000000ffff067224 */ /* 0x000fe400078e00d2 */
[----:B------:R-:W-:Y:S01]  /*2620*/  IMAD.MOV.U32 R5, RZ, RZ, R211 ;  /* 0x000000ffff057224 */ /* 0x000fe200078e00d3 */
[----:B------:R-:W2:Y:S01]  /*2630*/  LDL.LU.64 R212, [R1+0x260] ;  /* 0x0002600001d47983 */ /* 0x000ea20000300a00 */
[----:B------:R-:W-:Y:S02]  /*2640*/  IMAD.MOV.U32 R8, RZ, RZ, R208 ;  /* 0x000000ffff087224 */ /* 0x000fe400078e00d0 */
[----:B------:R-:W-:Y:S01]  /*2650*/  IMAD.MOV.U32 R7, RZ, RZ, R209 ;  /* 0x000000ffff077224 */ /* 0x000fe200078e00d1 */
[----:B------:R-:W2:Y:S01]  /*2660*/  LDL.LU.64 R210, [R1+0x258] ;  /* 0x0002580001d27983 */ /* 0x000ea20000300a00 */
        /* <DEDUP_REMOVED lines=77> */
[----:B------:R-:W2:Y:S04]  /*2b40*/  LDL.LU.64 R158, [R1+0x188] ;  /* 0x00018800019e7983 */ /* 0x000ea80000300a00 */
[----:B------:R-:W2:Y:S04]  /*2b50*/  LDL.LU.64 R156, [R1+0x180] ;  /* 0x00018000019c7983 */ /* 0x000ea80000300a00 */
[----:B-1----:R-:W2:Y:S04]  /*2b60*/  LDL.LU.64 R154, [R1+0x178] ;  /* 0x00017800019a7983 */ /* 0x002ea80000300a00 */
[----:B------:R-:W2:Y:S01]  /*2b70*/  LDL.LU.64 R152, [R1+0x170] ;  /* 0x0001700001987983 */ /* 0x000ea20000300a00 */
[----:B------:R-:W-:Y:S01]  /*2b80*/  UIADD3 UR12, UR4, 0x204, URZ ;  /* 0x00000204040c7890 */ /* 0x000fe2000fffe03f */
[----:B------:R-:W-:Y:S01]  /*2b90*/  UMOV UR13, 0x40000040 ;  /* 0x40000040000d7882 */ /* 0x000fe20000000000 */
[----:B--2---:R-:W-:-:S07]  /*2ba0*/  WARPGROUP.ARRIVE ;  /* 0x00000000000079c5 */ /* 0x004fce0000000000 */
[----:B------:R-:W-:Y:S01]  /*2bb0*/  HGMMA.64x128x8.F32.TF32 R152, gdesc[UR12], R152, gsb0 ;  /* 0x05e000000c9879f0 */ /* 0x000fe20008002898 */
[----:B------:R-:W-:Y:S01]  /*2bc0*/  UIADD3 UR12, UR4, 0x404, URZ ;  /* 0x00000404040c7890 */ /* 0x000fe2000fffe03f */
[----:B------:R-:W-:Y:S01]  /*2bd0*/  UMOV UR13, 0x40000040 ;  /* 0x40000040000d7882 */ /* 0x000fe20000000000 */
        /* <DEDUP_REMOVED lines=15> */
[----:B-1----:R-:W2:Y:S04]  /*2cd0*/  LDL.LU R188, [R1] ;  /* 0x0000000001bc7983 */ /* 0x002ea80000300800 */
[----:B------:R-:W2:Y:S04]  /*2ce0*/  LDL.LU R189, [R1+0x4] ;  /* 0x0000040001bd7983 */ /* 0x000ea80000300800 */
[----:B------:R-:W2:Y:S04]  /*2cf0*/  LDL.LU R190, [R1+0x8] ;  /* 0x0000080001be7983 */ /* 0x000ea80000300800 */
[----:B------:R-:W2:Y:S01]  /*2d00*/  LDL.LU R191, [R1+0xc] ;  /* 0x00000c0001bf7983 */ /* 0x000ea20000300800 */
[----:B------:R-:W-:-:S06]  /*2d10*/  WARPGROUP.ARRIVE ;  /* 0x00000000000079c5 */ /* 0x000fcc0000000000 */
[----:B------:R-:W-:Y:S01]  /*2d20*/  HGMMA.64x128x8.F32.TF32 R88, gdesc[UR12], R88, gsb0 ;  /* 0x05e000000c5879f0 */ /* 0x000fe20008002858 */
[----:B------:R-:W-:Y:S01]  /*2d30*/  UIADD3 UR12, UR4, 0x604, URZ ;  /* 0x00000604040c7890 */ /* 0x000fe2000fffe03f */
[----:B------:R-:W-:Y:S01]  /*2d40*/  UMOV UR13, 0x40000040 ;  /* 0x40000040000d7882 */ /* 0x000fe20000000000 */
[----:B------:R-:W-:Y:S01]  /*2d50*/  IMAD.MOV.U32 R193, RZ, RZ, R251 ;  /* 0x000000ffffc17224 */ /* 0x000fe200078e00fb */
[----:B------:R-:W-:Y:S01]  /*2d60*/  MOV R208, R236 ;  /* 0x000000ec00d07202 */ /* 0x000fe20000000f00 */
        /* <DEDUP_REMOVED lines=9> */
[----:B------:R-:W-:Y:S01]  /*2e00*/  IMAD.MOV.U32 R203, RZ, RZ, R241 ;  /* 0x000000ffffcb7224 */ /* 0x000fe200078e00f1 */
[----:B------:R-:W-:-:S02]  /*2e10*/  WARPGROUP.DEPBAR.LE gsb0, 0x0 ;  /* 0x00008000000079c5 */ /* 0x000fc40000010000 */
[----:B------:R-:W-:-:S06]  /*2e20*/  WARPGROUP.ARRIVE ;  /* 0x00000000000079c5 */ /* 0x000fcc0000000000 */
[----:B------:R-:W-:Y:S01]  /*2e30*/  HGMMA.64x128x8.F32.TF32 R24, gdesc[UR12], R24, gsb0 ;  /* 0x05e000000c1879f0 */ /* 0x000fe20008002818 */
        /* <DEDUP_REMOVED lines=34> */
[----:B------:R-:W-:Y:S01]  /*3060*/  IMAD.MOV.U32 R251, RZ, RZ, R0 ;  /* 0x000000fffffb7224 */ /* 0x000fe200078e0000 */
[----:B------:R-:W-:Y:S02]  /*3070*/  UIADD3 UR12, UR4, 0x6, URZ ;  /* 0x00000006040c7890 */ /* 0x000fe4000fffe03f */
[----:B------:R-:W-:Y:S01]  /*3080*/  UIADD3 UR14, UR8, 0x6, URZ ;  /* 0x00000006080e7890 */ /* 0x000fe2000fffe03f */
[----:B------:R-:W-:Y:S01]  /*3090*/  UMOV UR13, 0x40000040 ;  /* 0x40000040000d7882 */ /* 0x000fe20000000000 */
[----:B------:R-:W-:Y:S01]  /*30a0*/  UMOV UR15, 0x40000040 ;  /* 0x40000040000f7882 */ /* 0x000fe20000000000 */
[----:B------:R-:W-:-:S02]  /*30b0*/  WARPGROUP.DEPBAR.LE gsb0, 0x0 ;  /* 0x00008000000079c5 */ /* 0x000fc40000010000 */
[----:B--2---:R-:W-:-:S06]  /*30c0*/  WARPGROUP.ARRIVE ;  /* 0x00000000000079c5 */ /* 0x004fcc0000000000 */
        /* <DEDUP_REMOVED lines=34> */
[----:B-1----:R-:W3:Y:S04]  /*32f0*/  LDL.LU.64 R214, [R1+0x168] ;  /* 0x0001680001d67983 */ /* 0x002ee80000300a00 */
[----:B------:R-:W3:Y:S04]  /*3300*/  LDL.LU.64 R212, [R1+0x160] ;  /* 0x0001600001d47983 */ /* 0x000ee80000300a00 */
        /* <DEDUP_REMOVED lines=11> */
[----:B------:R-:W3:Y:S01]  /*33c0*/  LDL.LU.64 R188, [R1+0x100] ;  /* 0x0001000001bc7983 */ /* 0x000ee20000300a00 */
[----:B------:R-:W-:Y:S01]  /*33d0*/  UIADD3 UR12, UR4, 0x206, URZ ;  /* 0x00000206040c7890 */ /* 0x000fe2000fffe03f */
[----:B------:R-:W-:Y:S01]  /*33e0*/  UMOV UR13, 0x40000040 ;  /* 0x40000040000d7882 */ /* 0x000fe20000000000 */
[----:B---3--:R-:W-:-:S07]  /*33f0*/  WARPGROUP.ARRIVE ;  /* 0x00000000000079c5 */ /* 0x008fce0000000000 */
[----:B------:R-:W-:Y:S01]  /*3400*/  HGMMA.64x128x8.F32.TF32 R152, gdesc[UR12], R152, gsb0 ;  /* 0x05e000000c9879f0 */ /* 0x000fe20008002898 */
[----:B------:R-:W-:Y:S01]  /*3410*/  UIADD3 UR12, UR4, 0x406, URZ ;  /* 0x00000406040c7890 */ /* 0x000fe2000fffe03f */
[----:B------:R-:W-:Y:S01]  /*3420*/  UMOV UR13, 0x40000040 ;  /* 0x40000040000d7882 */ /* 0x000fe20000000000 */
[----:B------:R-:W-:Y:S02]  /*3430*/  WARPGROUP.DEPBAR.LE gsb0, 0x0 ;  /* 0x00008000000079c5 */ /* 0x000fe40000010000 */
[----:B------:R-:W-:-:S07]  /*3440*/  WARPGROUP.ARRIVE ;  /* 0x00000000000079c5 */ /* 0x000fce0000000000 */
[----:B------:R-:W-:Y:S01]  /*3450*/  HGMMA.64x128x8.F32.TF32 R88, gdesc[UR12], R88, gsb0 ;  /* 0x05e000000c5879f0 */ /* 0x000fe20008002858 */
[----:B------:R-:W-:Y:S01]  /*3460*/  UIADD3 UR12, UR4, 0x606, URZ ;  /* 0x00000606040c7890 */ /* 0x000fe2000fffe03f */
[----:B------:R-:W-:Y:S02]  /*3470*/  UMOV UR13, 0x40000040 ;  /* 0x40000040000d7882 */ /* 0x000fe40000000000 */
[----:B------:R-:W-:Y:S01]  /*3480*/  UMOV UR4, 0x1 ;  /* 0x0000000100047882 */ /* 0x000fe20000000000 */
[----:B------:R-:W-:Y:S02]  /*3490*/  WARPGROUP.DEPBAR.LE gsb0, 0x0 ;  /* 0x00008000000079c5 */ /* 0x000fe40000010000 */
[----:B------:R-:W-:-:S06]  /*34a0*/  WARPGROUP.ARRIVE ;  /* 0x00000000000079c5 */ /* 0x000fcc0000000000 */
[----:B--2---:R-:W-:Y:S03]  /*34b0*/  HGMMA.64x128x8.F32.TF32 R24, gdesc[UR12], R24, gsb0 ;  /* 0x05e000000c1879f0 */ /* 0x004fe60008002818 */
[----:B------:R-:W-:Y:S02]  /*34c0*/  WARPGROUP.DEPBAR.LE gsb0, 0x0 ;  /* 0x00008000000079c5 */ /* 0x000fe40000010000 */
.L_x_10:
[----:B------:R-:W-:-:S04]  /*34d0*/  UISETP.LT.AND UP0, UPT, UR5, 0x1, UPT ;  /* 0x000000010500788c */ /* 0x000fc8000bf01270 */
[----:B------:R-:W-:-:S04]  /*34e0*/  USEL UR7, UR5, 0x1, UP0 ;  /* 0x0000000105077887 */ /* 0x000fc80008000000 */
[----:B------:R-:W-:-:S04]  /*34f0*/  UIADD3 UR7, UR5, -UR7, URZ ;  /* 0x8000000705077290 */ /* 0x000fc8000fffe03f */
[----:B------:R-:W-:-:S06]  /*3500*/  UISETP.GE.AND UP0, UPT, UR7, 0x1, UPT ;  /* 0x000000010700788c */ /* 0x000fcc000bf06270 */
[----:B------:R-:W-:-:S13]  /*3510*/  PLOP3.LUT P1, PT, PT, PT, UP0, 0x80, 0x0 ;  /* 0x000000000000781c */ /* 0x000fda0003f2f008 */
[----:B------:R-:W-:Y:S05]  /*3520*/  @!P1 BRA `(.L_x_13) ;  /* 0x0000002800a09947 */ /* 0x000fea0003800000 */
[----:B------:R-:W-:Y:S01]  /*3530*/  IMAD.MOV.U32 R3, RZ, RZ, RZ ;  /* 0x000000ffff037224 */ /* 0x000fe200078e00ff */
[----:B------:R-:W-:Y:S02]  /*3540*/  ULOP3.LUT UR23, UR6, 0x1, URZ, 0xfc, !UPT ;  /* 0x0000000106177892 */ /* 0x000fe4000f8efc3f */
[----:B------:R-:W-:Y:S01]  /*3550*/  UISETP.NE.U32.AND UP0, UPT, UR4, URZ, UPT ;  /* 0x0000003f0400728c */ /* 0x000fe2000bf05070 */
[----:B------:R-:W-:Y:S01]  /*3560*/  UMOV UR8, UR7 ;  /* 0x0000000700087c82 */ /* 0x000fe20008000000 */
[----:B------:R-:W-:-:S09]  /*3570*/  UMOV UR5, URZ ;  /* 0x0000003f00057c82 */ /* 0x000fd20008000000 */
.L_x_18:
[----:B------:R-:W-:-:S06]  /*3580*/  UISETP.NE.AND UP1, UPT, UR23, 0x3, UPT ;  /* 0x000000031700788c */ /* 0x000fcc000bf25270 */
[----:B------:R-:W-:-:S13]  /*3590*/  PLOP3.LUT P2, PT, PT, PT, UP1, 0x80, 0x0 ;  /* 0x000000000000781c */ /* 0x000fda0003f4f018 */
[----:B------:R-:W-:Y:S05]  /*35a0*/  @!P2 BRA `(.L_x_14) ;  /* 0x000000000004a947 */ /* 0x000fea0003800000 */
[----:B------:R-:W-:Y:S01]  /*35b0*/  BPT.TRAP 0x1 ;  /* 0x000000040000795c */ /* 0x000fe20000300000 */
.L_x_14:
[----:B------:R-:W1:Y:S01]  /*35c0*/  S2UR UR10, SR_CgaCtaId ;  /* 0x00000000000a79c3 */ /* 0x000e620000008800 */
[----:B------:R-:W-:Y:S01]  /*35d0*/  UMOV UR9, 0x400 ;  /* 0x0000040000097882 */ /* 0x000fe20000000000 */
[----:B------:R-:W-:Y:S01]  /*35e0*/  SHF.L.U32 R2, R3, 0x1f, RZ ;  /* 0x0000001f03027819 */ /* 0x000fe200000006ff */
[----:B-1----:R-:W-:-:S04]  /*35f0*/  ULEA UR9, UR10, UR9, 0x18 ;  /* 0x000000090a097291 */ /* 0x002fc8000f8ec03f */
[----:B------:R-:W-:-:S12]  /*3600*/  ULEA UR10, UR4, UR9, 0x3 ;  /* 0x00000009040a7291 */ /* 0x000fd8000f8e183f */
.L_x_15:
[----:B-1----:R-:W-:-:S04]  /*3610*/  IMAD.U32 R0, RZ, RZ, UR10 ;  /* 0x0000000aff007e24 */ /* 0x002fc8000f8e00ff */
[----:B------:R1:W2:Y:S03]  /*3620*/  SYNCS.PHASECHK.TRANS64.TRYWAIT P1, [R0+URZ+0x30000], R2 ;  /* 0x03000002000075a7 */ /* 0x0002a6000802017f */
[----:B--2---:R-:W-:Y:S05]  /*3630*/  @!P1 NANOSLEEP.SYNCS 0x989680 ;  /* 0x009896800000995d */ /* 0x004fea0003900000 */
[----:B------:R-:W2:Y:S02]  /*3640*/  @!P1 SYNCS.PHASECHK.TRANS64 P1, [R0+URZ+0x30000], R2 ;  /* 0x03000002000095a7 */ /* 0x000ea4000802007f */
[----:B--2---:R-:W-:Y:S05]  /*3650*/  @!P1 BRA `(.L_x_15) ;  /* 0xfffffffc00ec9947 */ /* 0x004fea000383ffff */
        /* <DEDUP_REMOVED lines=32> */
[----:B--2---:R-:W2:Y:S04]  /*3860*/  LDL.LU.64 R24, [R1] ;  /* 0x0000000001187983 */ /* 0x004ea80000300a00 */
        /* <DEDUP_REMOVED lines=31> */
[----:B------:R-:W-:-:S02]  /*3a60*/  UIADD3 UR12, UR9, 0x20000, URZ ;  /* 0x00020000090c7890 */ /* 0x000fc4000fffe03f */
[----:B------:R-:W-:Y:S01]  /*3a70*/  USHF.R.U32.HI UR10, URZ, 0x4, UR9 ;  /* 0x000000043f0a7899 */ /* 0x000fe20008011609 */
[----:B------:R3:W-:Y:S01]  /*3a80*/  STL [R1+0x170], R3 ;  /* 0x0001700301007387 */ /* 0x0007e20000100800 */
[----:B------:R-:W-:Y:S02]  /*3a90*/  USHF.R.U32.HI UR12, URZ, 0x4, UR12 ;  /* 0x000000043f0c7899 */ /* 0x000fe4000801160c */
[----:B------:R-:W-:Y:S02]  /*3aa0*/  ULOP3.LUT UR10, UR10, 0x3fff, URZ, 0xc0, !UPT ;  /* 0x00003fff0a0a7892 */ /* 0x000fe4000f8ec03f */
[----:B------:R-:W-:Y:S02]  /*3ab0*/  ULOP3.LUT UR12, UR12, 0x3fff, URZ, 0xc0, !UPT ;  /* 0x00003fff0c0c7892 */ /* 0x000fe4000f8ec03f */
[----:B------:R-:W-:Y:S02]  /*3ac0*/  ULOP3.LUT UR10, UR10, 0x10000, URZ, 0xfc, !UPT ;  /* 0x000100000a0a7892 */ /* 0x000fe4000f8efc3f */
[----:B------:R-:W-:-:S02]  /*3ad0*/  ULOP3.LUT UR12, UR12, 0x10000, URZ, 0xfc, !UPT ;  /* 0x000100000c0c7892 */ /* 0x000fc4000f8efc3f */
[----:B------:R-:W-:Y:S02]  /*3ae0*/  ULEA UR10, UR4, UR10, 0xb ;  /* 0x0000000a040a7291 */ /* 0x000fe4000f8e583f */
[----:B------:R-:W-:Y:S01]  /*3af0*/  ULEA UR12, UR4, UR12, 0xa ;  /* 0x0000000c040c7291 */ /* 0x000fe2000f8e503f */
[----:B------:R-:W-:Y:S01]  /*3b00*/  UMOV UR17, 0x40000040 ;  /* 0x4000004000117882 */ /* 0x000fe20000000000 */
[----:B------:R-:W-:-:S03]  /*3b10*/  UMOV UR19, 0x40000040 ;  /* 0x4000004000137882 */ /* 0x000fc60000000000 */
[----:B------:R-:W-:Y:S02]  /*3b20*/  UMOV UR16, UR10 ;  /* 0x0000000a00107c82 */ /* 0x000fe40008000000 */
[----:B------:R-:W-:Y:S01]  /*3b30*/  UMOV UR18, UR12 ;  /* 0x0000000c00127c82 */ /* 0x000fe20008000000 */
[----:B--2---:R-:W-:-:S06]  /*3b40*/  WARPGROUP.ARRIVE ;  /* 0x00000000000079c5 */ /* 0x004fcc0000000000 */
[----:B------:R-:W-:Y:S01]  /*3b50*/  HGMMA.64x128x8.F32.TF32 R24, gdesc[UR16], R24, UP0, gsb0 ;  /* 0x05e00000101879f0 */ /* 0x000fe2000b802818 */
[----:B------:R-:W-:Y:S01]  /*3b60*/  UIADD3 UR16, UR10, 0x200, URZ ;  /* 0x000002000a107890 */ /* 0x000fe2000fffe03f */
[----:B------:R-:W-:Y:S01]  /*3b70*/  UMOV UR17, 0x40000040 ;  /* 0x4000004000117882 */ /* 0x000fe20000000000 */
[----:B------:R-:W-:Y:S02]  /*3b80*/  WARPGROUP.DEPBAR.LE gsb0, 0x0 ;  /* 0x00008000000079c5 */ /* 0x000fe40000010000 */
[----:B------:R-:W-:Y:S01]  /*3b90*/  STL.64 [R1], R24 ;  /* 0x0000001801007387 */ /* 0x000fe20000100a00 */
[----:B-1----:R-:W-:Y:S02]  /*3ba0*/  IMAD.MOV.U32 R2, RZ, RZ, R86 ;  /* 0x000000ffff027224 */ /* 0x002fe400078e0056 */
[----:B------:R-:W-:Y:S01]  /*3bb0*/  IMAD.MOV.U32 R0, RZ, RZ, R87 ;  /* 0x000000ffff007224 */ /* 0x000fe200078e0057 */
[----:B------:R1:W-:Y:S01]  /*3bc0*/  STL.64 [R1+0x8], R26 ;  /* 0x0000081a01007387 */ /* 0x0003e20000100a00 */
[----:B------:R-:W-:-:S02]  /*3bd0*/  IMAD.MOV.U32 R4, RZ, RZ, R84 ;  /* 0x000000ffff047224 */ /* 0x000fc400078e0054 */
[----:B---3--:R-:W-:Y:S01]  /*3be0*/  IMAD.MOV.U32 R3, RZ, RZ, R85 ;  /* 0x000000ffff037224 */ /* 0x008fe200078e0055 */
        /* <DEDUP_REMOVED lines=40> */
[----:B------:R-:W-:Y:S01]  /*3e70*/  IMAD.MOV.U32 R220, RZ, RZ, R56 ;  /* 0x000000ffffdc7224 */ /* 0x000fe200078e0038 */
[----:B------:R-:W-:Y:S01]  /*3e80*/  WARPGROUP.ARRIVE ;  /* 0x00000000000079c5 */ /* 0x000fe20000000000 */
[----:B------:R-:W-:Y:S01]  /*3e90*/  IMAD.MOV.U32 R221, RZ, RZ, R57 ;  /* 0x000000ffffdd7224 */ /* 0x000fe200078e0039 */
[----:B------:R-:W2:Y:S01]  /*3ea0*/  LDL.LU.64 R58, [R1+0x370] ;  /* 0x00037000013a7983 */ /* 0x000ea20000300a00 */
[----:B------:R-:W-:-:S02]  /*3eb0*/  IMAD.MOV.U32 R218, RZ, RZ, R54 ;  /* 0x000000ffffda7224 */ /* 0x000fc400078e0036 */
[----:B------:R-:W-:Y:S01]  /*3ec0*/  IMAD.MOV.U32 R219, RZ, RZ, R55 ;  /* 0x000000ffffdb7224 */ /* 0x000fe200078e0037 */
[----:B------:R-:W2:Y:S01]  /*3ed0*/  LDL.LU.64 R56, [R1+0x368] ;  /* 0x0003680001387983 */ /* 0x000ea20000300a00 */
[----:B------:R-:W-:Y:S01]  /*3ee0*/  IMAD.MOV.U32 R216, RZ, RZ, R52 ;  /* 0x000000ffffd87224 */ /* 0x000fe200078e0034 */
[----:B------:R-:W-:Y:S01]  /*3ef0*/  HGMMA.64x128x8.F32.TF32 R152, gdesc[UR16], R152, UP0, gsb0 ;  /* 0x05e00000109879f0 */ /* 0x000fe2000b802898 */
        /* <DEDUP_REMOVED lines=41> */
[----:B------:R-:W-:-:S03]  /*4190*/  WARPGROUP.DEPBAR.LE gsb0, 0x0 ;  /* 0x00008000000079c5 */ /* 0x000fc60000010000 */
        /* <DEDUP_REMOVED lines=14> */
[----:B-1----:R-:W3:Y:S04]  /*4280*/  LDL.LU R188, [R1] ;  /* 0x0000000001bc7983 */ /* 0x002ee80000300800 */
[----:B------:R-:W3:Y:S04]  /*4290*/  LDL.LU R189, [R1+0x4] ;  /* 0x0000040001bd7983 */ /* 0x000ee80000300800 */
[----:B------:R-:W3:Y:S04]  /*42a0*/  LDL.LU R190, [R1+0x8] ;  /* 0x0000080001be7983 */ /* 0x000ee80000300800 */
[----:B------:R-:W3:Y:S01]  /*42b0*/  LDL.LU R191, [R1+0xc] ;  /* 0x00000c0001bf7983 */ /* 0x000ee20000300800 */
[----:B------:R-:W-:Y:S01]  /*42c0*/  UIADD3 UR16, UR10, 0x400, URZ ;  /* 0x000004000a107890 */ /* 0x000fe2000fffe03f */
[----:B------:R-:W-:Y:S01]  /*42d0*/  WARPGROUP.ARRIVE ;  /* 0x00000000000079c5 */ /* 0x000fe20000000000 */
[----:B------:R-:W-:-:S07]  /*42e0*/  UMOV UR17, 0x40000040 ;  /* 0x4000004000117882 */ /* 0x000fce0000000000 */
[----:B------:R-:W-:Y:S01]  /*42f0*/  HGMMA.64x128x8.F32.TF32 R88, gdesc[UR16], R88, UP0, gsb0 ;  /* 0x05e00000105879f0 */ /* 0x000fe2000b802858 */
        /* <DEDUP_REMOVED lines=15> */
[----:B--2---:R-:W-:-:S06]  /*43f0*/  WARPGROUP.ARRIVE ;  /* 0x00000000000079c5 */ /* 0x004fcc0000000000 */
[----:B------:R-:W-:Y:S01]  /*4400*/  HGMMA.64x128x8.F32.TF32 R24, gdesc[UR16], R24, UP0, gsb0 ;  /* 0x05e00000101879f0 */ /* 0x000fe2000b802818 */
        /* <DEDUP_REMOVED lines=40> */
[----:B---3--:R-:W-:-:S06]  /*4690*/  WARPGROUP.ARRIVE ;  /* 0x00000000000079c5 */ /* 0x008fcc0000000000 */
        /* <DEDUP_REMOVED lines=144> */
[----:B------:R-:W-:Y:S01]  /*4fa0*/  IMAD.MOV.U32 R9, RZ, RZ, R208 ;  /* 0x000000ffff097224 */ /* 0x000fe200078e00d0 */
[----:B------:R-:W-:Y:S01]  /*4fb0*/  MOV R11, R206 ;  /* 0x000000ce000b7202 */ /* 0x000fe20000000f00 */
        /* <DEDUP_REMOVED lines=77> */
[----:B------:R-:W-:-:S03]  /*5490*/  IMAD.MOV.U32 R252, RZ, RZ, R157 ;  /* 0x000000fffffc7224 */ /* 0x000fc600078e009d */
        /* <DEDUP_REMOVED lines=71> */
[----:B------:R-:W-:Y:S01]  /*5910*/  UIADD3 UR14, UR10, 0x6, URZ ;  /* 0x000000060a0e7890 */ /* 0x000fe2000fffe03f */
[----:B------:R-:W-:Y:S01]  /*5920*/  IMAD.MOV.U32 R230, RZ, RZ, R23 ;  /* 0x000000ffffe67224 */ /* 0x000fe200078e0017 */
[----:B------:R-:W-:Y:S01]  /*5930*/  UIADD3 UR16, UR12, 0x6, URZ ;  /* 0x000000060c107890 */ /* 0x000fe2000fffe03f */
[----:B------:R-:W-:Y:S01]  /*5940*/  IMAD.MOV.U32 R231, RZ, RZ, R22 ;  /* 0x000000ffffe77224 */ /* 0x000fe200078e0016 */
[----:B------:R-:W-:Y:S01]  /*5950*/  UMOV UR13, 0x40000040 ;  /* 0x40000040000d7882 */ /* 0x000fe20000000000 */
[----:B------:R-:W-:Y:S01]  /*5960*/  IMAD.MOV.U32 R232, RZ, RZ, R21 ;  /* 0x000000ffffe87224 */ /* 0x000fe200078e0015 */
[----:B------:R-:W-:Y:S01]  /*5970*/  UMOV UR15, 0x40000040 ;  /* 0x40000040000f7882 */ /* 0x000fe20000000000 */
[----:B------:R-:W-:-:S02]  /*5980*/  IMAD.MOV.U32 R233, RZ, RZ, R20 ;  /* 0x000000ffffe97224 */ /* 0x000fc400078e0014 */
[----:B------:R-:W-:Y:S02]  /*5990*/  IMAD.MOV.U32 R234, RZ, RZ, R19 ;  /* 0x000000ffffea7224 */ /* 0x000fe400078e0013 */
[----:B------:R-:W-:Y:S02]  /*59a0*/  IMAD.MOV.U32 R235, RZ, RZ, R18 ;  /* 0x000000ffffeb7224 */ /* 0x000fe400078e0012 */
[----:B------:R-:W-:Y:S02]  /*59b0*/  IMAD.MOV.U32 R236, RZ, RZ, R17 ;  /* 0x000000ffffec7224 */ /* 0x000fe400078e0011 */
[----:B------:R-:W-:Y:S02]  /*59c0*/  IMAD.MOV.U32 R237, RZ, RZ, R16 ;  /* 0x000000ffffed7224 */ /* 0x000fe400078e0010 */
[----:B------:R-:W-:Y:S02]  /*59d0*/  IMAD.MOV.U32 R238, RZ, RZ, R15 ;  /* 0x000000ffffee7224 */ /* 0x000fe400078e000f */
[----:B------:R-:W-:-:S02]  /*59e0*/  IMAD.MOV.U32 R239, RZ, RZ, R14 ;  /* 0x000000ffffef7224 */ /* 0x000fc400078e000e */
[----:B------:R-:W-:Y:S01]  /*59f0*/  IMAD.MOV.U32 R240, RZ, RZ, R13 ;  /* 0x000000fffff07224 */ /* 0x000fe200078e000d */
[----:B------:R-:W-:Y:S01]  /*5a00*/  UMOV UR12, UR14 ;  /* 0x0000000e000c7c82 */ /* 0x000fe20008000000 */
[----:B------:R-:W-:Y:S01]  /*5a10*/  UMOV UR14, UR16 ;  /* 0x00000010000e7c82 */ /* 0x000fe20008000000 */
[----:B------:R1:W5:Y:S01]  /*5a20*/  LDL.LU R3, [R1+0x170] ;  /* 0x0001700001037983 */ /* 0x0003620000300800 */
[----:B------:R-:W-:Y:S02]  /*5a30*/  WARPGROUP.DEPBAR.LE gsb0, 0x0 ;  /* 0x00008000000079c5 */ /* 0x000fe40000010000 */
        /* <DEDUP_REMOVED lines=35> */
[----:B--2---:R-:W2:Y:S04]  /*5c70*/  LDL.LU.64 R214, [R1+0x168] ;  /* 0x0001680001d67983 */ /* 0x004ea80000300a00 */
        /* <DEDUP_REMOVED lines=20> */
[----:B------:R-:W-:-:S07]  /*5dc0*/  WARPGROUP.ARRIVE ;  /* 0x00000000000079c5 */ /* 0x000fce0000000000 */
[----:B------:R-:W-:Y:S01]  /*5dd0*/  HGMMA.64x128x8.F32.TF32 R88, gdesc[UR12], R88, gsb0 ;  /* 0x05e000000c5879f0 */ /* 0x000fe20008002858 */
[----:B------:R-:W-:Y:S01]  /*5de0*/  UIADD3 UR12, UR10, 0x606, URZ ;  /* 0x000006060a0c7890 */ /* 0x000fe2000fffe03f */
[----:B------:R-:W-:Y:S01]  /*5df0*/  UMOV UR13, 0x40000040 ;  /* 0x40000040000d7882 */ /* 0x000fe20000000000 */
[----:B------:R-:W-:Y:S02]  /*5e00*/  WARPGROUP.DEPBAR.LE gsb0, 0x0 ;  /* 0x00008000000079c5 */ /* 0x000fe40000010000 */
[----:B------:R-:W-:-:S07]  /*5e10*/  WARPGROUP.ARRIVE ;  /* 0x00000000000079c5 */ /* 0x000fce0000000000 */
[----:B------:R-:W-:Y:S03]  /*5e20*/  HGMMA.64x128x8.F32.TF32 R24, gdesc[UR12], R24, gsb0 ;  /* 0x05e000000c1879f0 */ /* 0x000fe60008002818 */
[----:B------:R-:W-:Y:S02]  /*5e30*/  WARPGROUP.DEPBAR.LE gsb0, 0x0 ;  /* 0x00008000000079c5 */ /* 0x000fe40000010000 */
[----:B-1----:R-:W-:Y:S05]  /*5e40*/  @!P2 BRA `(.L_x_16) ;  /* 0x000000000004a947 */ /* 0x002fea0003800000 */
[----:B------:R-:W-:Y:S01]  /*5e50*/  BPT.TRAP 0x1 ;  /* 0x000000040000795c */ /* 0x000fe20000300000 */
.L_x_16:
[----:B------:R-:W-:Y:S02]  /*5e60*/  UISETP.GT.U32.AND UP0, UPT, UR6, 0x1, UPT ;  /* 0x000000010600788c */ /* 0x000fe4000bf04070 */
[----:B------:R-:W-:-:S04]  /*5e70*/  ULEA UR9, UR5, UR9, 0x3 ;  /* 0x0000000905097291 */ /* 0x000fc8000f8e183f */
[----:B------:R-:W-:Y:S01]  /*5e80*/  UIADD3 UR9, UR9, 0x30020, URZ ;  /* 0x0003002009097890 */ /* 0x000fe2000fffe03f */
[----:B------:R-:W-:-:S03]  /*5e90*/  PLOP3.LUT P1, PT, PT, PT, UP0, 0x80, 0x0 ;  /* 0x000000000000781c */ /* 0x000fc60003f2f008 */
[----:B------:R-:W-:-:S09]  /*5ea0*/  UPRMT UR9, URZ, 0x654, UR9 ;  /* 0x000006543f097896 */ /* 0x000fd20008000009 */
[----:B------:R-:W-:Y:S01]  /*5eb0*/  SYNCS.ARRIVE.TRANS64.RED.A1T0 RZ, [UR9], RZ ;  /* 0x000000ffffff79a7 */ /* 0x000fe20008100409 */
[----:B------:R-:W-:Y:S05]  /*5ec0*/  @P1 BRA `(.L_x_17) ;  /* 0x0000000000041947 */ /* 0x000fea0003800000 */
[----:B------:R-:W-:Y:S01]  /*5ed0*/  BPT.TRAP 0x1 ;  /* 0x000000040000795c */ /* 0x000fe20000300000 */
.L_x_17:
[----:B------:R-:W-:Y:S02]  /*5ee0*/  UISETP.GT.AND UP2, UPT, UR8, 0x1, UPT ;  /* 0x000000010800788c */ /* 0x000fe4000bf44270 */
[----:B------:R-:W-:Y:S02]  /*5ef0*/  UIADD3 UR4, UR4, 0x1, URZ ;  /* 0x0000000104047890 */ /* 0x000fe4000fffe03f */
[----:B------:R-:W-:Y:S02]  /*5f00*/  UIADD3 UR5, UR5, 0x1, URZ ;  /* 0x0000000105057890 */ /* 0x000fe4000fffe03f */
[----:B------:R-:W-:Y:S01]  /*5f10*/  PLOP3.LUT P1, PT, PT, PT, UP2, 0x80, 0x0 ;  /* 0x000000000000781c */ /* 0x000fe20003f2f028 */
[----:B------:R-:W-:Y:S02]  /*5f20*/  UISETP.NE.AND UP0, UPT, UR4, 0x4, UPT ;  /* 0x000000040400788c */ /* 0x000fe4000bf05270 */
[----:B------:R-:W-:Y:S02]  /*5f30*/  UISETP.NE.AND UP1, UPT, UR5, 0x4, UPT ;  /* 0x000000040500788c */ /* 0x000fe4000bf25270 */
[----:B------:R-:W-:-:S02]  /*5f40*/  USEL UR9, URZ, 0x1, UP0 ;  /* 0x000000013f097887 */ /* 0x000fc40008000000 */
[----:B------:R-:W-:Y:S02]  /*5f50*/  USEL UR4, UR4, URZ, UP0 ;  /* 0x0000003f04047287 */ /* 0x000fe40008000000 */
[----:B------:R-:W-:Y:S02]  /*5f60*/  UIADD3 UR8, UR8, -0x1, URZ ;  /* 0xffffffff08087890 */ /* 0x000fe4000fffe03f */
[----:B------:R-:W-:Y:S01]  /*5f70*/  USEL UR5, UR5, URZ, UP1 ;  /* 0x0000003f05057287 */ /* 0x000fe20008800000 */
[----:B-----5:R-:W-:Y:S01]  /*5f80*/  LOP3.LUT R3, R3, UR9, RZ, 0x3c, !PT ;  /* 0x0000000903037c12 */ /* 0x020fe2000f8e3cff */
[----:B------:R-:W-:Y:S01]  /*5f90*/  UPLOP3.LUT UP0, UPT, UPT, UPT, UPT, 0x80, 0x0 ;  /* 0x000000000000789c */ /* 0x000fe20003f0f070 */
[----:B------:R-:W-:Y:S10]  /*5fa0*/  @P1 BRA `(.L_x_18) ;  /* 0xffffffd400741947 */ /* 0x000ff4000383ffff */
.L_x_13:
[----:B------:R-:W-:Y:S05]  /*5fb0*/  @!P0 BRA `(.L_x_19) ;  /* 0x0000000000448947 */ /* 0x000fea0003800000 */
[----:B------:R-:W-:-:S04]  /*5fc0*/  ULOP3.LUT UR4, UR6, 0x1, URZ, 0xfc, !UPT ;  /* 0x0000000106047892 */ /* 0x000fc8000f8efc3f */
[----:B------:R-:W-:-:S06]  /*5fd0*/  UISETP.NE.AND UP0, UPT, UR4, 0x3, UPT ;  /* 0x000000030400788c */ /* 0x000fcc000bf05270 */
[----:B------:R-:W-:-:S13]  /*5fe0*/  PLOP3.LUT P0, PT, PT, PT, UP0, 0x80, 0x0 ;  /* 0x000000000000781c */ /* 0x000fda0003f0f008 */
[----:B------:R-:W-:Y:S05]  /*5ff0*/  @!P0 BRA `(.L_x_20) ;  /* 0x0000000000048947 */ /* 0x000fea0003800000 */
[----:B------:R-:W-:Y:S01]  /*6000*/  BPT.TRAP 0x1 ;  /* 0x000000040000795c */ /* 0x000fe20000300000 */
.L_x_20:
[----:B------:R-:W1:Y:S01]  /*6010*/  S2UR UR8, SR_CgaCtaId ;  /* 0x00000000000879c3 */ /* 0x000e620000008800 */
[----:B------:R-:W-:Y:S01]  /*6020*/  USHF.L.U32 UR4, UR7, 0x3, URZ ;  /* 0x0000000307047899 */ /* 0x000fe2000800063f */
[----:B------:R-:W-:Y:S01]  /*6030*/  UMOV UR5, 0x400 ;  /* 0x0000040000057882 */ /* 0x000fe20000000000 */
[----:B------:R-:W-:Y:S02]  /*6040*/  UISETP.GT.U32.AND UP0, UPT, UR6, 0x1, UPT ;  /* 0x000000010600788c */ /* 0x000fe4000bf04070 */
[----:B------:R-:W-:-:S04]  /*6050*/  ULOP3.LUT UR4, UR4, 0x18, URZ, 0xc0, !UPT ;  /* 0x0000001804047892 */ /* 0x000fc8000f8ec03f */
[----:B------:R-:W-:Y:S01]  /*6060*/  PLOP3.LUT P0, PT, PT, PT, UP0, 0x80, 0x0 ;  /* 0x000000000000781c */ /* 0x000fe20003f0f008 */
[----:B-1----:R-:W-:-:S04]  /*6070*/  ULEA UR5, UR8, UR5, 0x18 ;  /* 0x0000000508057291 */ /* 0x002fc8000f8ec03f */
[----:B------:R-:W-:-:S04]  /*6080*/  UIADD3 UR4, UR5, 0x30020, UR4 ;  /* 0x0003002005047890 */ /* 0x000fc8000fffe004 */
[----:B------:R-:W-:-:S09]  /*6090*/  UPRMT UR4, URZ, 0x654, UR4 ;  /* 0x000006543f047896 */ /* 0x000fd20008000004 */
[----:B------:R-:W-:Y:S01]  /*60a0*/  SYNCS.ARRIVE.TRANS64.RED.A1T0 RZ, [UR4], RZ ;  /* 0x000000ffffff79a7 */ /* 0x000fe20008100404 */
[----:B------:R-:W-:Y:S05]  /*60b0*/  @P0 BRA `(.L_x_19) ;  /* 0x0000000000040947 */ /* 0x000fea0003800000 */
[----:B------:R-:W-:Y:S01]  /*60c0*/  BPT.TRAP 0x1 ;  /* 0x000000040000795c */ /* 0x000fe20000300000 */
.L_x_19:
[----:B------:R-:W1:Y:S01]  /*60d0*/  S2R R2, SR_TID.X ;  /* 0x0000000000027919 */ /* 0x000e620000002100 */
[----:B------:R-:W-:Y:S01]  /*60e0*/  ULDC.64 UR4, c[0x0][0x280] ;  /* 0x0000a00000047ab9 */ /* 0x000fe20000000a00 */
[----:B------:R-:W2:Y:S01]  /*60f0*/  S2R R4, SR_CTAID.Y ;  /* 0x0000000000047919 */ /* 0x000ea20000002600 */
[----:B------:R-:W3:Y:S01]  /*6100*/  S2R R5, SR_CTAID.X ;  /* 0x0000000000057919 */ /* 0x000ee20000002500 */
[----:B-1----:R-:W-:-:S04]  /*6110*/  SHF.R.S32.HI R0, RZ, 0x1f, R2 ;  /* 0x0000001fff007819 */ /* 0x002fc80000011402 */
[----:B------:R-:W-:Y:S01]  /*6120*/  LEA.HI R0, R0, R2, RZ, 0x7 ;  /* 0x0000000200007211 */ /* 0x000fe200078f38ff */
[----:B--2---:R-:W-:-:S03]  /*6130*/  IMAD.SHL.U32 R4, R4, 0x80, RZ ;  /* 0x0000008004047824 */ /* 0x004fc600078e00ff */
[----:B------:R-:W-:Y:S02]  /*6140*/  LOP3.LUT R0, R0, 0xffffff80, RZ, 0xc0, !PT ;  /* 0xffffff8000007812 */ /* 0x000fe400078ec0ff */
[----:B------:R-:W-:-:S03]  /*6150*/  ISETP.GE.AND P0, PT, R4, UR5, PT ;  /* 0x0000000504007c0c */ /* 0x000fc6000bf06270 */
[----:B------:R-:W-:-:S05]  /*6160*/  IMAD.IADD R0, R2, 0x1, -R0 ;  /* 0x0000000102007824 */ /* 0x000fca00078e0a00 */
[----:B------:R-:W-:-:S04]  /*6170*/  SHF.R.S32.HI R3, RZ, 0x1f, R0 ;  /* 0x0000001fff037819 */ /* 0x000fc80000011400 */
[CC--:B------:R-:W-:Y:S02]  /*6180*/  LEA.HI R2, R3.reuse, R0.reuse, RZ, 0x2 ;  /* 0x0000000003027211 */ /* 0x0c0fe400078f10ff */
[----:B------:R-:W-:Y:S02]  /*6190*/  LEA.HI R3, R3, R0, RZ, 0x5 ;  /* 0x0000000003037211 */ /* 0x000fe400078f28ff */
[--C-:B------:R-:W-:Y:S02]  /*61a0*/  SHF.R.S32.HI R14, RZ, 0x2, R2.reuse ;  /* 0x00000002ff0e7819 */ /* 0x100fe40000011402 */
[----:B------:R-:W-:Y:S02]  /*61b0*/  SHF.R.S32.HI R15, RZ, 0x1f, R2 ;  /* 0x0000001fff0f7819 */ /* 0x000fe40000011402 */
[----:B------:R-:W-:Y:S02]  /*61c0*/  LOP3.LUT R2, R2, 0x7ffffffc, RZ, 0xc0, !PT ;  /* 0x7ffffffc02027812 */ /* 0x000fe400078ec0ff */
[----:B------:R-:W-:-:S03]  /*61d0*/  LEA.HI R15, R15, R14, RZ, 0x3 ;  /* 0x0000000e0f0f7211 */ /* 0x000fc600078f18ff */
[----:B------:R-:W-:Y:S01]  /*61e0*/  IMAD.IADD R2, R0, 0x1, -R2 ;  /* 0x0000000100027824 */ /* 0x000fe200078e0a02 */
[----:B------:R-:W-:-:S03]  /*61f0*/  LOP3.LUT R15, R15, 0xfffffff8, RZ, 0xc0, !PT ;  /* 0xfffffff80f0f7812 */ /* 0x000fc600078ec0ff */
[----:B------:R-:W-:Y:S02]  /*6200*/  IMAD.SHL.U32 R0, R2, 0x2, RZ ;  /* 0x0000000202007824 */ /* 0x000fe400078e00ff */
[----:B------:R-:W-:-:S03]  /*6210*/  IMAD.IADD R14, R14, 0x1, -R15 ;  /* 0x000000010e0e7824 */ /* 0x000fc600078e0a0f */
[----:B------:R-:W-:Y:S02]  /*6220*/  SHF.R.S32.HI R2, RZ, 0x1f, R0 ;  /* 0x0000001fff027819 */ /* 0x000fe40000011400 */
[----:B------:R-:W-:Y:S02]  /*6230*/  IADD3 R10, P1, R4, R0, RZ ;  /* 0x00000000040a7210 */ /* 0x000fe40007f3e0ff */
[----:B------:R-:W-:Y:S02]  /*6240*/  IADD3 R0, -R0, UR5, -R4 ;  /* 0x0000000500007c10 */ /* 0x000fe4000fffe904 */
[----:B------:R-:W-:Y:S01]  /*6250*/  LEA.HI.X.SX32 R11, R4, R2, 0x1, P1 ;  /* 0x00000002040b7211 */ /* 0x000fe200008f0eff */
[----:B---3--:R-:W-:Y:S01]  /*6260*/  IMAD.SHL.U32 R4, R5, 0x100, RZ ;  /* 0x0000010005047824 */ /* 0x008fe200078e00ff */
[----:B------:R-:W-:Y:S02]  /*6270*/  SHF.R.S32.HI R15, RZ, 0x1f, R14 ;  /* 0x0000001fff0f7819 */ /* 0x000fe4000001140e */
[----:B------:R-:W-:-:S02]  /*6280*/  SHF.R.S32.HI R2, RZ, 0x5, R3 ;  /* 0x00000005ff027819 */ /* 0x000fc40000011403 */
[----:B------:R-:W-:Y:S01]  /*6290*/  ISETP.GE.OR P0, PT, R4, UR4, P0 ;  /* 0x0000000404007c0c */ /* 0x000fe20008706670 */
[----:B------:R-:W-:-:S04]  /*62a0*/  IMAD.WIDE R12, R5, 0x100, R14 ;  /* 0x00000100050c7825 */ /* 0x000fc800078e020e */
[----:B------:R-:W-:-:S04]  /*62b0*/  IMAD.WIDE R12, R2, 0x10, R12 ;  /* 0x00000010020c7825 */ /* 0x000fc800078e020c */
[----:B------:R-:W-:-:S05]  /*62c0*/  IMAD R2, R2, -0x10, -R4 ;  /* 0xfffffff002027824 */ /* 0x000fca00078e0a04 */
[----:B------:R-:W-:Y:S01]  /*62d0*/  IADD3 R14, R2, UR4, -R14 ;  /* 0x00000004020e7c10 */ /* 0x000fe2000fffe80e */
[----:B------:R-:W-:Y:S06]  /*62e0*/  @P0 EXIT ;  /* 0x000000000000094d */ /* 0x000fec0003800000 */
[----:B------:R-:W-:Y:S01]  /*62f0*/  FSETP.NEU.AND P2, PT, RZ, UR22, PT ;  /* 0x00000016ff007c0b */ /* 0x000fe2000bf4d000 */
[----:B------:R-:W-:Y:S01]  /*6300*/  ULDC.64 UR14, c[0x0][0x5d0] ;  /* 0x00017400000e7ab9 */ /* 0x000fe20000000a00 */
[----:B------:R-:W-:Y:S01]  /*6310*/  ISETP.GT.AND P1, PT, R14, RZ, PT ;  /* 0x000000ff0e00720c */ /* 0x000fe20003f24270 */
[----:B------:R-:W-:Y:S01]  /*6320*/  IMAD R2, R13, UR14, RZ ;  /* 0x0000000e0d027c24 */ /* 0x000fe2000f8e02ff */
[----:B------:R-:W-:Y:S02]  /*6330*/  USHF.L.U64.HI UR5, UR14, 0x3, UR15 ;  /* 0x000000030e057899 */ /* 0x000fe4000801020f */
[----:B------:R-:W-:Y:S01]  /*6340*/  IMAD.WIDE.U32 R4, R12, UR14, R10 ;  /* 0x0000000e0c047c25 */ /* 0x000fe2000f8e000a */
[----:B------:R-:W-:Y:S01]  /*6350*/  USHF.L.U32 UR4, UR14, 0x3, URZ ;  /* 0x000000030e047899 */ /* 0x000fe2000800063f */
[----:B------:R-:W-:Y:S02]  /*6360*/  ISETP.GT.AND P0, PT, R0, RZ, P1 ;  /* 0x000000ff0000720c */ /* 0x000fe40000f04270 */
[----:B------:R-:W-:-:S04]  /*6370*/  IMAD R2, R12, UR15, R2 ;  /* 0x0000000f0c027c24 */ /* 0x000fc8000f8e0202 */
[----:B------:R-:W-:Y:S01]  /*6380*/  IMAD.IADD R3, R5, 0x1, R2 ;  /* 0x0000000105037824 */ /* 0x000fe200078e0202 */
[----:B------:R-:W-:Y:S06]  /*6390*/  @!P2 BRA `(.L_x_21) ;  /* 0x000000ac00f8a947 */ /* 0x000fec0003800000 */
[----:B------:R-:W-:Y:S01]  /*63a0*/  ULDC.64 UR6, c[0x0][0x5c8] ;  /* 0x0001720000067ab9 */ /* 0x000fe20000000a00 */
[----:B------:R-:W-:Y:S01]  /*63b0*/  ULDC.64 UR16, c[0x0][0x5b0] ;  /* 0x00016c0000107ab9 */ /* 0x000fe20000000a00 */
[C---:B------:R-:W-:Y:S01]  /*63c0*/  LEA R2, P2, R4.reuse, UR6, 0x2 ;  /* 0x0000000604027c11 */ /* 0x040fe2000f8410ff */
[----:B------:R-:W-:Y:S01]  /*63d0*/  IMAD R6, R13, UR16, RZ ;  /* 0x000000100d067c24 */ /* 0x000fe2000f8e02ff */
[----:B------:R-:W-:Y:S01]  /*63e0*/  ULDC.64 UR18, c[0x0][0x5a8] ;  /* 0x00016a0000127ab9 */ /* 0x000fe20000000a00 */
[----:B------:R-:W2:Y:S01]  /*63f0*/  LDL.LU R7, [R1] ;  /* 0x0000000001077983 */ /* 0x000ea20000300800 */
[----:B------:R-:W-:Y:S01]  /*6400*/  LEA.HI.X R3, R4, UR7, R3, 0x2, P2 ;  /* 0x0000000704037c11 */ /* 0x000fe200090f1403 */
[C---:B------:R-:W-:Y:S02]  /*6410*/  IMAD R6, R12.reuse, UR17, R6 ;  /* 0x000000110c067c24 */ /* 0x040fe4000f8e0206 */
[----:B------:R-:W-:-:S04]  /*6420*/  IMAD.WIDE.U32 R4, R12, UR16, R10 ;  /* 0x000000100c047c25 */ /* 0x000fc8000f8e000a */
[----:B------:R-:W-:Y:S01]  /*6430*/  IMAD.IADD R5, R5, 0x1, R6 ;  /* 0x0000000105057824 */ /* 0x000fe200078e0206 */
[----:B------:R-:W-:-:S04]  /*6440*/  LEA R8, P2, R4, UR18, 0x2 ;  /* 0x0000001204087c11 */ /* 0x000fc8000f8410ff */
[----:B------:R-:W-:-:S05]  /*6450*/  LEA.HI.X R9, R4, UR19, R5, 0x2, P2 ;  /* 0x0000001304097c11 */ /* 0x000fca00090f1405 */
[----:B------:R-:W3:Y:S01]  /*6460*/  @P0 LDG.E.LTC128B R15, desc[UR20][R8.64] ;  /* 0x00000014080f0981 */ /* 0x000ee2000c1e1920 */
[----:B------:R-:W-:Y:S01]  /*6470*/  ISETP.GT.AND P2, PT, R0, 0x1, P1 ;  /* 0x000000010000780c */ /* 0x000fe20000f44270 */
[----:B------:R-:W-:Y:S01]  /*6480*/  BSSY B0, `(.L_x_22) ;  /* 0x0000008000007945 */ /* 0x000fe20003800000 */
[----:B---3--:R-:W-:-:S05]  /*6490*/  LOP3.LUT R4, R15, 0xffffe000, RZ, 0xc0, !PT ;  /* 0xffffe0000f047812 */ /* 0x008fca00078ec0ff */
[----:B------:R-:W-:-:S04]  /*64a0*/  FMUL R4, R4, UR22 ;  /* 0x0000001604047c20 */ /* 0x000fc80008400000 */
[----:B--2---:R-:W-:-:S05]  /*64b0*/  FFMA R4, R7, UR11, R4 ;  /* 0x0000000b07047c23 */ /* 0x004fca0008000004 */
[----:B------:R-:W-:-:S05]  /*64c0*/  F2FP.TF32.F32.PACK_B R4, R4 ;  /* 0x00000004ff04723e */ /* 0x000fca00024050ff */
[----:B------:R1:W-:Y:S01]  /*64d0*/  @P0 STG.E desc[UR20][R2.64], R4 ;  /* 0x0000000402000986 */ /* 0x0003e2000c101914 */
[----:B------:R-:W-:Y:S05]  /*64e0*/  @!P2 BRA `(.L_x_23) ;  /* 0x000000000004a947 */ /* 0x000fea0003800000 */
[----:B------:R2:W5:Y:S02]  /*64f0*/  LDG.E.LTC128B R15, desc[UR20][R8.64+0x4] ;  /* 0x00000414080f7981 */ /* 0x000564000c1e1920 */
.L_x_23:
[----:B------:R-:W-:Y:S05]  /*6500*/  BSYNC B0 ;  /* 0x0000000000007941 */ /* 0x000fea0003800000 */
.L_x_22:
[----:B------:R-:W3:Y:S01]  /*6510*/  LDL.LU R5, [R1+0x4] ;  /* 0x0000040001057983 */ /* 0x000ee20000300800 */
[----:B-1---5:R-:W-:Y:S01]  /*6520*/  LOP3.LUT R4, R15, 0xffffe000, RZ, 0xc0, !PT ;  /* 0xffffe0000f047812 */ /* 0x022fe200078ec0ff */
[----:B------:R-:W-:Y:S02]  /*6530*/  USHF.L.U64.HI UR13, UR16, 0x3, UR17 ;  /* 0x00000003100d7899 */ /* 0x000fe40008010211 */
[----:B------:R-:W-:Y:S02]  /*6540*/  USHF.L.U32 UR12, UR16, 0x3, URZ ;  /* 0x00000003100c7899 */ /* 0x000fe4000800063f */
[----:B------:R-:W-:Y:S02]  /*6550*/  IMAD.U32 R17, RZ, RZ, UR16 ;  /* 0x00000010ff117e24 */ /* 0x000fe4000f8e00ff */
[----:B------:R-:W-:Y:S01]  /*6560*/  FMUL R4, R4, UR22 ;  /* 0x0000001604047c20 */ /* 0x000fe20008400000 */
[----:B------:R-:W4:Y:S03]  /*6570*/  LDL.LU R18, [R1+0x8] ;  /* 0x0000080001127983 */ /* 0x000f260000300800 */
[----:B---3--:R-:W-:-:S05]  /*6580*/  FFMA R4, R5, UR11, R4 ;  /* 0x0000000b05047c23 */ /* 0x008fca0008000004 */
[----:B------:R-:W-:-:S05]  /*6590*/  F2FP.TF32.F32.PACK_B R4, R4 ;  /* 0x00000004ff04723e */ /* 0x000fca00024050ff */
[----:B------:R1:W-:Y:S02]  /*65a0*/  @P2 STG.E desc[UR20][R2.64+0x4], R4 ;  /* 0x0000040402002986 */ /* 0x0003e4000c101914 */
[----:B-1----:R-:W-:-:S03]  /*65b0*/  IMAD.WIDE.U32 R4, R12, R17, UR12 ;  /* 0x0000000c0c047e25 */ /* 0x002fc6000f8e0011 */
[----:B------:R-:W-:-:S04]  /*65c0*/  IADD3 R4, P0, R10, R4, RZ ;  /* 0x000000040a047210 */ /* 0x000fc80007f1e0ff */
[----:B------:R-:W-:Y:S02]  /*65d0*/  IADD3.X R5, R11, R6, R5, P0, !PT ;  /* 0x000000060b057210 */ /* 0x000fe400007fe405 */
[----:B------:R-:W-:Y:S02]  /*65e0*/  ISETP.GT.AND P0, PT, R14, 0x8, PT ;  /* 0x000000080e00780c */ /* 0x000fe40003f04270 */
[----:B------:R-:W-:Y:S02]  /*65f0*/  LEA R6, P3, R4, UR18, 0x2 ;  /* 0x0000001204067c11 */ /* 0x000fe4000f8610ff */
[----:B------:R-:W-:Y:S02]  /*6600*/  ISETP.GT.AND P2, PT, R0, RZ, P0 ;  /* 0x000000ff0000720c */ /* 0x000fe40000744270 */
[----:B------:R-:W-:-:S11]  /*6610*/  LEA.HI.X R7, R4, UR19, R5, 0x2, P3 ;  /* 0x0000001304077c11 */ /* 0x000fd600098f1405 */
[----:B------:R-:W3:Y:S01]  /*6620*/  @P2 LDG.E.LTC128B R15, desc[UR20][R6.64] ;  /* 0x00000014060f2981 */ /* 0x000ee2000c1e1920 */
[----:B------:R-:W-:Y:S01]  /*6630*/  USHF.L.U32 UR8, UR4, 0x2, URZ ;  /* 0x0000000204087899 */ /* 0x000fe2000800063f */
[----:B------:R-:W-:Y:S01]  /*6640*/  ISETP.GT.AND P3, PT, R0, 0x1, P0 ;  /* 0x000000010000780c */ /* 0x000fe20000764270 */
[----:B------:R-:W-:Y:S01]  /*6650*/  USHF.L.U64.HI UR5, UR4, 0x2, UR5 ;  /* 0x0000000204057899 */ /* 0x000fe20008010205 */
[----:B------:R-:W-:Y:S03]  /*6660*/  BSSY B0, `(.L_x_24) ;  /* 0x000000a000007945 */ /* 0x000fe60003800000 */
[----:B------:R-:W-:-:S04]  /*6670*/  IADD3 R4, P4, R2, UR8, RZ ;  /* 0x0000000802047c10 */ /* 0x000fc8000ff9e0ff */
[----:B------:R-:W-:Y:S02]  /*6680*/  IADD3.X R5, R3, UR5, RZ, P4, !PT ;  /* 0x0000000503057c10 */ /* 0x000fe4000a7fe4ff */
[----:B---3--:R-:W-:-:S05]  /*6690*/  LOP3.LUT R16, R15, 0xffffe000, RZ, 0xc0, !PT ;  /* 0xffffe0000f107812 */ /* 0x008fca00078ec0ff */
[----:B------:R-:W-:-:S04]  /*66a0*/  FMUL R16, R16, UR22 ;  /* 0x0000001610107c20 */ /* 0x000fc80008400000 */
[----:B----4-:R-:W-:-:S05]  /*66b0*/  FFMA R16, R18, UR11, R16 ;  /* 0x0000000b12107c23 */ /* 0x010fca0008000010 */
[----:B------:R-:W-:-:S05]  /*66c0*/  F2FP.TF32.F32.PACK_B R16, R16 ;  /* 0x00000010ff10723e */ /* 0x000fca00024050ff */
[----:B------:R1:W-:Y:S01]  /*66d0*/  @P2 STG.E desc[UR20][R4.64], R16 ;  /* 0x0000001004002986 */ /* 0x0003e2000c101914 */
[----:B------:R-:W-:Y:S05]  /*66e0*/  @!P3 BRA `(.L_x_25) ;  /* 0x000000000004b947 */ /* 0x000fea0003800000 */
[----:B------:R3:W5:Y:S02]  /*66f0*/  LDG.E.LTC128B R15, desc[UR20][R6.64+0x4] ;  /* 0x00000414060f7981 */ /* 0x000764000c1e1920 */
.L_x_25:
[----:B------:R-:W-:Y:S05]  /*6700*/  BSYNC B0 ;  /* 0x0000000000007941 */ /* 0x000fea0003800000 */
.L_x_24:
[----:B------:R-:W4:Y:S01]  /*6710*/  LDL.LU R18, [R1+0xc] ;  /* 0x00000c0001127983 */ /* 0x000f220000300800 */
[----:B-1---5:R-:W-:Y:S01]  /*6720*/  LOP3.LUT R16, R15, 0xffffe000, RZ, 0xc0, !PT ;  /* 0xffffe0000f107812 */ /* 0x022fe200078ec0ff */
[----:B------:R-:W-:Y:S01]  /*6730*/  BSSY B0, `(.L_x_26) ;  /* 0x0000009000007945 */ /* 0x000fe20003800000 */
[----:B------:R-:W-:-:S03]  /*6740*/  ISETP.GT.AND P2, PT, R0, 0x8, P1 ;  /* 0x000000080000780c */ /* 0x000fc60000f44270 */
[----:B------:R-:W-:-:S04]  /*6750*/  FMUL R16, R16, UR22 ;  /* 0x0000001610107c20 */ /* 0x000fc80008400000 */
[----:B----4-:R-:W-:-:S05]  /*6760*/  FFMA R16, R18, UR11, R16 ;  /* 0x0000000b12107c23 */ /* 0x010fca0008000010 */
[----:B------:R-:W-:-:S05]  /*6770*/  F2FP.TF32.F32.PACK_B R16, R16 ;  /* 0x00000010ff10723e */ /* 0x000fca00024050ff */
[----:B------:R1:W-:Y:S02]  /*6780*/  @P3 STG.E desc[UR20][R4.64+0x4], R16 ;  /* 0x0000041004003986 */ /* 0x0003e4000c101914 */
[----:B-1----:R-:W-:Y:S01]  /*6790*/  IMAD.MOV.U32 R16, RZ, RZ, R15 ;  /* 0x000000ffff107224 */ /* 0x002fe200078e000f */
[----:B------:R-:W-:Y:S06]  /*67a0*/  @!P2 BRA `(.L_x_27) ;  /* 0x000000000004a947 */ /* 0x000fec0003800000 */
[----:B------:R1:W5:Y:S02]  /*67b0*/  LDG.E.LTC128B R16, desc[UR20][R8.64+0x20] ;  /* 0x0000201408107981 */ /* 0x000364000c1e1920 */
.L_x_27:
[----:B------:R-:W-:Y:S05]  /*67c0*/  BSYNC B0 ;  /* 0x0000000000007941 */ /* 0x000fea0003800000 */
.L_x_26:
[----:B------:R-:W4:Y:S01]  /*67d0*/  LDL.LU R18, [R1+0x10] ;  /* 0x0000100001127983 */ /* 0x000f220000300800 */
[----:B-----5:R-:W-:Y:S01]  /*67e0*/  LOP3.LUT R15, R16, 0xffffe000, RZ, 0xc0, !PT ;  /* 0xffffe000100f7812 */ /* 0x020fe200078ec0ff */
[----:B------:R-:W-:Y:S04]  /*67f0*/  BSSY B0, `(.L_x_28) ;  /* 0x0000008000007945 */ /* 0x000fe80003800000 */
[----:B------:R-:W-:-:S04]  /*6800*/  FMUL R15, R15, UR22 ;  /* 0x000000160f0f7c20 */ /* 0x000fc80008400000 */
[----:B----4-:R-:W-:-:S05]  /*6810*/  FFMA R15, R18, UR11, R15 ;  /* 0x0000000b120f7c23 */ /* 0x010fca000800000f */
[----:B------:R-:W-:-:S05]  /*6820*/  F2FP.TF32.F32.PACK_B R15, R15 ;  /* 0x0000000fff0f723e */ /* 0x000fca00024050ff */
[----:B------:R4:W-:Y:S01]  /*6830*/  @P2 STG.E desc[UR20][R2.64+0x20], R15 ;  /* 0x0000200f02002986 */ /* 0x0009e2000c101914 */
[----:B------:R-:W-:-:S13]  /*6840*/  ISETP.GT.AND P2, PT, R0, 0x9, P1 ;  /* 0x000000090000780c */ /* 0x000fda0000f44270 */
[----:B----4-:R-:W-:Y:S05]  /*6850*/  @!P2 BRA `(.L_x_29) ;  /* 0x000000000004a947 */ /* 0x010fea0003800000 */
[----:B------:R4:W5:Y:S02]  /*6860*/  LDG.E.LTC128B R16, desc[UR20][R8.64+0x24] ;  /* 0x0000241408107981 */ /* 0x000964000c1e1920 */
.L_x_29:
[----:B------:R-:W-:Y:S05]  /*6870*/  BSYNC B0 ;  /* 0x0000000000007941 */ /* 0x000fea0003800000 */
.L_x_28:
[----:B------:R-:W2:Y:S01]  /*6880*/  LDL.LU R18, [R1+0x14] ;  /* 0x0000140001127983 */ /* 0x000ea20000300800 */
[----:B-----5:R-:W-:Y:S01]  /*6890*/  LOP3.LUT R15, R16, 0xffffe000, RZ, 0xc0, !PT ;  /* 0xffffe000100f7812 */ /* 0x020fe200078ec0ff */
[----:B------:R-:W-:Y:S01]  /*68a0*/  BSSY B0, `(.L_x_30) ;  /* 0x0000008000007945 */ /* 0x000fe20003800000 */
[----:B------:R-:W-:-:S03]  /*68b0*/  ISETP.GT.AND P3, PT, R0, 0x8, P0 ;  /* 0x000000080000780c */ /* 0x000fc60000764270 */
[----:B------:R-:W-:-:S04]  /*68c0*/  FMUL R15, R15, UR22 ;  /* 0x000000160f0f7c20 */ /* 0x000fc80008400000 */
[----:B--2---:R-:W-:-:S05]  /*68d0*/  FFMA R15, R18, UR11, R15 ;  /* 0x0000000b120f7c23 */ /* 0x004fca000800000f */
[----:B------:R-:W-:-:S05]  /*68e0*/  F2FP.TF32.F32.PACK_B R15, R15 ;  /* 0x0000000fff0f723e */ /* 0x000fca00024050ff */
[----:B------:R2:W-:Y:S01]  /*68f0*/  @P2 STG.E desc[UR20][R2.64+0x24], R15 ;  /* 0x0000240f02002986 */ /* 0x0005e2000c101914 */
[----:B------:R-:W-:Y:S05]  /*6900*/  @!P3 BRA `(.L_x_31) ;  /* 0x000000000004b947 */ /* 0x000fea0003800000 */
[----:B------:R0:W5:Y:S02]  /*6910*/  LDG.E.LTC128B R16, desc[UR20][R6.64+0x20] ;  /* 0x0000201406107981 */ /* 0x000164000c1e1920 */
.L_x_31:
[----:B------:R-:W-:Y:S05]  /*6920*/  BSYNC B0 ;  /* 0x0000000000007941 */ /* 0x000fea0003800000 */
.L_x_30:
[----:B------:R-:W3:Y:S01]  /*6930*/  LDL.LU R18, [R1+0x18] ;  /* 0x0000180001127983 */ /* 0x000ee20000300800 */
[----:B--2--5:R-:W-:Y:S01]  /*6940*/  LOP3.LUT R15, R16, 0xffffe000, RZ, 0xc0, !PT ;  /* 0xffffe000100f7812 */ /* 0x024fe200078ec0ff */
[----:B------:R-:W-:Y:S01]  /*6950*/  BSSY B0, `(.L_x_32) ;  /* 0x0000008000007945 */ /* 0x000fe20003800000 */
[----:B------:R-:W-:-:S03]  /*6960*/  ISETP.GT.AND P2, PT, R0, 0x9, P0 ;  /* 0x000000090000780c */ /* 0x000fc60000744270 */
[----:B------:R-:W-:-:S04]  /*6970*/  FMUL R15, R15, UR22 ;  /* 0x000000160f0f7c20 */ /* 0x000fc80008400000 */
[----:B---3--:R-:W-:-:S05]  /*6980*/  FFMA R15, R18, UR11, R15 ;  /* 0x0000000b120f7c23 */ /* 0x008fca000800000f */
[----:B------:R-:W-:-:S05]  /*6990*/  F2FP.TF32.F32.PACK_B R15, R15 ;  /* 0x0000000fff0f723e */ /* 0x000fca00024050ff */
[----:B------:R2:W-:Y:S01]  /*69a0*/  @P3 STG.E desc[UR20][R4.64+0x20], R15 ;  /* 0x0000200f04003986 */ /* 0x0005e2000c101914 */
[----:B------:R-:W-:Y:S05]  /*69b0*/  @!P2 BRA `(.L_x_33) ;  /* 0x000000000004a947 */ /* 0x000fea0003800000 */
[----:B------:R3:W5:Y:S02]  /*69c0*/  LDG.E.LTC128B R16, desc[UR20][R6.64+0x24] ;  /* 0x0000241406107981 */ /* 0x000764000c1e1920 */
.L_x_33:
[----:B------:R-:W-:Y:S05]  /*69d0*/  BSYNC B0 ;  /* 0x0000000000007941 */ /* 0x000fea0003800000 */
.L_x_32:
[----:B------:R-:W4:Y:S01]  /*69e0*/  LDL.LU R18, [R1+0x1c] ;  /* 0x00001c0001127983 */ /* 0x000f220000300800 */
[----:B--2--5:R-:W-:Y:S01]  /*69f0*/  LOP3.LUT R15, R16, 0xffffe000, RZ, 0xc0, !PT ;  /* 0xffffe000100f7812 */ /* 0x024fe200078ec0ff */
[----:B------:R-:W-:Y:S01]  /*6a00*/  BSSY B0, `(.L_x_34) ;  /* 0x0000008000007945 */ /* 0x000fe20003800000 */
[----:B------:R-:W-:-:S03]  /*6a10*/  ISETP.GT.AND P3, PT, R0, 0x10, P1 ;  /* 0x000000100000780c */ /* 0x000fc60000f64270 */
[----:B------:R-:W-:-:S04]  /*6a20*/  FMUL R15, R15, UR22 ;  /* 0x000000160f0f7c20 */ /* 0x000fc80008400000 */
[----:B----4-:R-:W-:-:S05]  /*6a30*/  FFMA R15, R18, UR11, R15 ;  /* 0x0000000b120f7c23 */ /* 0x010fca000800000f */
[----:B------:R-:W-:-:S05]  /*6a40*/  F2FP.TF32.F32.PACK_B R15, R15 ;  /* 0x0000000fff0f723e */ /* 0x000fca00024050ff */
[----:B------:R2:W-:Y:S01]  /*6a50*/  @P2 STG.E desc[UR20][R4.64+0x24], R15 ;  /* 0x0000240f04002986 */ /* 0x0005e2000c101914 */
[----:B------:R-:W-:Y:S05]  /*6a60*/  @!P3 BRA `(.L_x_35) ;  /* 0x000000000004b947 */ /* 0x000fea0003800000 */
[----:B------:R4:W5:Y:S02]  /*6a70*/  LDG.E.LTC128B R16, desc[UR20][R8.64+0x40] ;  /* 0x0000401408107981 */ /* 0x000964000c1e1920 */
.L_x_35:
[----:B------:R-:W-:Y:S05]  /*6a80*/  BSYNC B0 ;  /* 0x0000000000007941 */ /* 0x000fea0003800000 */
.L_x_34:
        /* <DEDUP_REMOVED lines=10> */
.L_x_37:
[----:B------:R-:W-:Y:S05]  /*6b30*/  BSYNC B0 ;  /* 0x0000000000007941 */ /* 0x000fea0003800000 */
.L_x_36:
        /* <DEDUP_REMOVED lines=10> */
.L_x_39:
[----:B------:R-:W-:Y:S05]  /*6be0*/  BSYNC B0 ;  /* 0x0000000000007941 */ /* 0x000fea0003800000 */
.L_x_38:
        /* <DEDUP_REMOVED lines=10> */
.L_x_41:
[----:B------:R-:W-:Y:S05]  /*6c90*/  BSYNC B0 ;  /* 0x0000000000007941 */ /* 0x000fea0003800000 */
.L_x_40:
        /* <DEDUP_REMOVED lines=10> */
.L_x_43:
[----:B------:R-:W-:Y:S05]  /*6d40*/  BSYNC B0 ;  /* 0x0000000000007941 */ /* 0x000fea0003800000 */
.L_x_42:
        /* <DEDUP_REMOVED lines=10> */
.L_x_45:
[----:B------:R-:W-:Y:S05]  /*6df0*/  BSYNC B0 ;  /* 0x0000000000007941 */ /* 0x000fea0003800000 */
.L_x_44:
        /* <DEDUP_REMOVED lines=10> */
.L_x_47:
[----:B------:R-:W-:Y:S05]  /*6ea0*/  BSYNC B0 ;  /* 0x0000000000007941 */ /* 0x000fea0003800000 */
.L_x_46:
        /* <DEDUP_REMOVED lines=10> */
.L_x_49:
[----:B------:R-:W-:Y:S05]  /*6f50*/  BSYNC B0 ;  /* 0x0000000000007941 */ /* 0x000fea0003800000 */
.L_x_48:
        /* <DEDUP_REMOVED lines=10> */
.L_x_51:
[----:B------:R-:W-:Y:S05]  /*7000*/  BSYNC B0 ;  /* 0x0000000000007941 */ /* 0x000fea0003800000 */
.L_x_50:
        /* <DEDUP_REMOVED lines=10> */
.L_x_53:
[----:B------:R-:W-:Y:S05]  /*70b0*/  BSYNC B0 ;  /* 0x0000000000007941 */ /* 0x000fea0003800000 */
.L_x_52:
        /* <DEDUP_REMOVED lines=10> */
.L_x_55:
[----:B------:R-:W-:Y:S05]  /*7160*/  BSYNC B0 ;  /* 0x0000000000007941 */ /* 0x000fea0003800000 */
.L_x_54:
[----:B------:R-:W3:Y:S01]  /*7170*/  LDL.LU R18, [R1+0x48] ;  /* 0x0000480001127983 */ /* 0x000ee20000300800 */
[----:B--2--5:R-:W-:Y:S01]  /*7180*/  LOP3.LUT R15, R16, 0xffffe000, RZ, 0xc0, !PT ;  /* 0xffffe000100f7812 */ /* 0x024fe200078ec0ff */
[----:B------:R-:W-:Y:S01]  /*7190*/  BSSY B0, `(.L_x_56) ;  /* 0x0000009000007945 */ /* 0x000fe20003800000 */
[----:B------:R-:W-:-:S03]  /*71a0*/  ISETP.GT.AND P2, PT, R0, 0x21, P0 ;  /* 0x000000210000780c */ /* 0x000fc60000744270 */
[----:B------:R-:W-:-:S04]  /*71b0*/  FMUL R15, R15, UR22 ;  /* 0x000000160f0f7c20 */ /* 0x000fc80008400000 */
[----:B---3--:R-:W-:-:S05]  /*71c0*/  FFMA R15, R18, UR11, R15 ;  /* 0x0000000b120f7c23 */ /* 0x008fca000800000f */
[----:B------:R-:W-:-:S05]  /*71d0*/  F2FP.TF32.F32.PACK_B R15, R15 ;  /* 0x0000000fff0f723e */ /* 0x000fca00024050ff */
[----:B------:R2:W-:Y:S02]  /*71e0*/  @P3 STG.E desc[UR20][R4.64+0x80], R15 ;  /* 0x0000800f04003986 */ /* 0x0005e4000c101914 */
[----:B--2---:R-:W-:Y:S01]  /*71f0*/  IMAD.MOV.U32 R15, RZ, RZ, R16 ;  /* 0x000000ffff0f7224 */ /* 0x004fe200078e0010 */
[----:B------:R-:W-:Y:S06]  /*7200*/  @!P2 BRA `(.L_x_57) ;  /* 0x000000000004a947 */ /* 0x000fec0003800000 */
[----:B------:R2:W5:Y:S02]  /*7210*/  LDG.E.LTC128B R15, desc[UR20][R6.64+0x84] ;  /* 0x00008414060f7981 */ /* 0x000564000c1e1920 */
.L_x_57:
[----:B------:R-:W-:Y:S05]  /*7220*/  BSYNC B0 ;  /* 0x0000000000007941 */ /* 0x000fea0003800000 */
.L_x_56:
[----:B------:R-:W3:Y:S01]  /*7230*/  LDL.LU R18, [R1+0x4c] ;  /* 0x00004c0001127983 */ /* 0x000ee20000300800 */
[----:B-----5:R-:W-:Y:S01]  /*7240*/  LOP3.LUT R16, R15, 0xffffe000, RZ, 0xc0, !PT ;  /* 0xffffe0000f107812 */ /* 0x020fe200078ec0ff */
        /* <DEDUP_REMOVED lines=8> */
.L_x_59:
[----:B------:R-:W-:Y:S05]  /*72d0*/  BSYNC B0 ;  /* 0x0000000000007941 */ /* 0x000fea0003800000 */
.L_x_58:
[----:B------:R-:W2:Y:S01]  /*72e0*/  LDL.LU R18, [R1+0x50] ;  /* 0x0000500001127983 */ /* 0x000ea20000300800 */
[----:B---3-5:R-:W-:Y:S01]  /*72f0*/  LOP3.LUT R16, R15, 0xffffe000, RZ, 0xc0, !PT ;  /* 0xffffe0000f107812 */ /* 0x028fe200078ec0ff */
        /* <DEDUP_REMOVED lines=8> */
.L_x_61:
[----:B------:R-:W-:Y:S05]  /*7380*/  BSYNC B0 ;  /* 0x0000000000007941 */ /* 0x000fea0003800000 */
.L_x_60:
        /* <DEDUP_REMOVED lines=10> */
.L_x_63:
[----:B------:R-:W-:Y:S05]  /*7430*/  BSYNC B0 ;  /* 0x0000000000007941 */ /* 0x000fea0003800000 */
.L_x_62:
        /* <DEDUP_REMOVED lines=10> */
.L_x_65:
[----:B------:R-:W-:Y:S05]  /*74e0*/  BSYNC B0 ;  /* 0x0000000000007941 */ /* 0x000fea0003800000 */
.L_x_64:
        /* <DEDUP_REMOVED lines=10> */
.L_x_67:
[----:B------:R-:W-:Y:S05]  /*7590*/  BSYNC B0 ;  /* 0x0000000000007941 */ /* 0x000fea0003800000 */
.L_x_66:
        /* <DEDUP_REMOVED lines=10> */
.L_x_69:
[----:B------:R-:W-:Y:S05]  /*7640*/  BSYNC B0 ;  /* 0x0000000000007941 */ /* 0x000fea0003800000 */
.L_x_68:
        /* <DEDUP_REMOVED lines=10> */
.L_x_71:
[----:B------:R-:W-:Y:S05]  /*76f0*/  BSYNC B0 ;  /* 0x0000000000007941 */ /* 0x000fea0003800000 */
.L_x_70:
        /* <DEDUP_REMOVED lines=10> */
.L_x_73:
[----:B------:R-:W-:Y:S05]  /*77a0*/  BSYNC B0 ;  /* 0x0000000000007941 */ /* 0x000fea0003800000 */
.L_x_72:
        /* <DEDUP_REMOVED lines=10> */
.L_x_75:
[----:B------:R-:W-:Y:S05]  /*7850*/  BSYNC B0 ;  /* 0x0000000000007941 */ /* 0x000fea0003800000 */
.L_x_74:
        /* <DEDUP_REMOVED lines=10> */
.L_x_77:
[----:B------:R-:W-:Y:S05]  /*7900*/  BSYNC B0 ;  /* 0x0000000000007941 */ /* 0x000fea0003800000 */
.L_x_76:
        /* <DEDUP_REMOVED lines=10> */
.L_x_79:
[----:B------:R-:W-:Y:S05]  /*79b0*/  BSYNC B0 ;  /* 0x0000000000007941 */ /* 0x000fea0003800000 */
.L_x_78:
        /* <DEDUP_REMOVED lines=10> */
.L_x_81:
[----:B------:R-:W-:Y:S05]  /*7a60*/  BSYNC B0 ;  /* 0x0000000000007941 */ /* 0x000fea0003800000 */
.L_x_80:
        /* <DEDUP_REMOVED lines=10> */
.L_x_83:
[----:B------:R-:W-:Y:S05]  /*7b10*/  BSYNC B0 ;  /* 0x0000000000007941 */ /* 0x000fea0003800000 */
.L_x_82:
        /* <DEDUP_REMOVED lines=10> */
.L_x_85:
[----:B------:R-:W-:Y:S05]  /*7bc0*/  BSYNC B0 ;  /* 0x0000000000007941 */ /* 0x000fea0003800000 */
.L_x_84:
        /* <DEDUP_REMOVED lines=10> */
.L_x_87:
[----:B------:R-:W-:Y:S05]  /*7c70*/  BSYNC B0 ;  /* 0x0000000000007941 */ /* 0x000fea0003800000 */
.L_x_86:
        /* <DEDUP_REMOVED lines=10> */
.L_x_89:
[----:B------:R-:W-:Y:S05]  /*7d20*/  BSYNC B0 ;  /* 0x0000000000007941 */ /* 0x000fea0003800000 */
.L_x_88:
        /* <DEDUP_REMOVED lines=10> */
.L_x_91:
[----:B------:R-:W-:Y:S05]  /*7dd0*/  BSYNC B0 ;  /* 0x0000000000007941 */ /* 0x000fea0003800000 */
.L_x_90:
        /* <DEDUP_REMOVED lines=10> */
.L_x_93:
[----:B------:R-:W-:Y:S05]  /*7e80*/  BSYNC B0 ;  /* 0x0000000000007941 */ /* 0x000fea0003800000 */
.L_x_92:
        /* <DEDUP_REMOVED lines=10> */
.L_x_95:
[----:B------:R-:W-:Y:S05]  /*7f30*/  BSYNC B0 ;  /* 0x0000000000007941 */ /* 0x000fea0003800000 */
.L_x_94:
        /* <DEDUP_REMOVED lines=10> */
.L_x_97:
[----:B------:R-:W-:Y:S05]  /*7fe0*/  BSYNC B0 ;  /* 0x0000000000007941 */ /* 0x000fea0003800000 */
.L_x_96:
        /* <DEDUP_REMOVED lines=10> */
.L_x_99:
[----:B------:R-:W-:Y:S05]  /*8090*/  BSYNC B0 ;  /* 0x0000000000007941 */ /* 0x000fea0003800000 */
.L_x_98:
        /* <DEDUP_REMOVED lines=10> */
.L_x_101:
[----:B------:R-:W-:Y:S05]  /*8140*/  BSYNC B0 ;  /* 0x0000000000007941 */ /* 0x000fea0003800000 */
.L_x_100:
        /* <DEDUP_REMOVED lines=10> */
.L_x_103:
[----:B------:R-:W-:Y:S05]  /*81f0*/  BSYNC B0 ;  /* 0x0000000000007941 */ /* 0x000fea0003800000 */
.L_x_102:
        /* <DEDUP_REMOVED lines=10> */
.L_x_105:
[----:B------:R-:W-:Y:S05]  /*82a0*/  BSYNC B0 ;  /* 0x0000000000007941 */ /* 0x000fea0003800000 */
.L_x_104:
        /* <DEDUP_REMOVED lines=10> */
.L_x_107:
[----:B------:R-:W-:Y:S05]  /*8350*/  BSYNC B0 ;  /* 0x0000000000007941 */ /* 0x000fea0003800000 */
.L_x_106:
        /* <DEDUP_REMOVED lines=10> */
.L_x_109:
[----:B------:R-:W-:Y:S05]  /*8400*/  BSYNC B0 ;  /* 0x0000000000007941 */ /* 0x000fea0003800000 */
.L_x_108:
        /* <DEDUP_REMOVED lines=10> */
.L_x_111:
[----:B------:R-:W-:Y:S05]  /*84b0*/  BSYNC B0 ;  /* 0x0000000000007941 */ /* 0x000fea0003800000 */
.L_x_110:
        /* <DEDUP_REMOVED lines=10> */
.L_x_113:
[----:B------:R-:W-:Y:S05]  /*8560*/  BSYNC B0 ;  /* 0x0000000000007941 */ /* 0x000fea0003800000 */
.L_x_112:
        /* <DEDUP_REMOVED lines=10> */
.L_x_115:
[----:B------:R-:W-:Y:S05]  /*8610*/  BSYNC B0 ;  /* 0x0000000000007941 */ /* 0x000fea0003800000 */
.L_x_114:
        /* <DEDUP_REMOVED lines=10> */
.L_x_117:
[----:B------:R-:W-:Y:S05]  /*86c0*/  BSYNC B0 ;  /* 0x0000000000007941 */ /* 0x000fea0003800000 */
.L_x_116:
        /* <DEDUP_REMOVED lines=10> */
.L_x_119:
[----:B------:R-:W-:Y:S05]  /*8770*/  BSYNC B0 ;  /* 0x0000000000007941 */ /* 0x000fea0003800000 */
.L_x_118:
        /* <DEDUP_REMOVED lines=10> */
.L_x_121:
[----:B------:R-:W-:Y:S05]  /*8820*/  BSYNC B0 ;  /* 0x0000000000007941 */ /* 0x000fea0003800000 */
.L_x_120:
        /* <DEDUP_REMOVED lines=10> */
.L_x_123:
[----:B------:R-:W-:Y:S05]  /*88d0*/  BSYNC B0 ;  /* 0x0000000000007941 */ /* 0x000fea0003800000 */
.L_x_122:
        /* <DEDUP_REMOVED lines=10> */
.L_x_125:
[----:B------:R-:W-:Y:S05]  /*8980*/  BSYNC B0 ;  /* 0x0000000000007941 */ /* 0x000fea0003800000 */
.L_x_124:
        /* <DEDUP_REMOVED lines=10> */
.L_x_127:
[----:B------:R-:W-:Y:S05]  /*8a30*/  BSYNC B0 ;  /* 0x0000000000007941 */ /* 0x000fea0003800000 */
.L_x_126:
        /* <DEDUP_REMOVED lines=10> */
.L_x_129:
[----:B------:R-:W-:Y:S05]  /*8ae0*/  BSYNC B0 ;  /* 0x0000000000007941 */ /* 0x000fea0003800000 */
.L_x_128:
        /* <DEDUP_REMOVED lines=10> */
.L_x_131:
[----:B------:R-:W-:Y:S05]  /*8b90*/  BSYNC B0 ;  /* 0x0000000000007941 */ /* 0x000fea0003800000 */
.L_x_130:
        /* <DEDUP_REMOVED lines=10> */
.L_x_133:
[----:B------:R-:W-:Y:S05]  /*8c40*/  BSYNC B0 ;  /* 0x0000000000007941 */ /* 0x000fea0003800000 */
.L_x_132:
        /* <DEDUP_REMOVED lines=10> */
.L_x_135:
[----:B------:R-:W-:Y:S05]  /*8cf0*/  BSYNC B0 ;  /* 0x0000000000007941 */ /* 0x000fea0003800000 */
.L_x_134:
        /* <DEDUP_REMOVED lines=10> */
.L_x_137:
[----:B------:R-:W-:Y:S05]  /*8da0*/  BSYNC B0 ;  /* 0x0000000000007941 */ /* 0x000fea0003800000 */
.L_x_136:
        /* <DEDUP_REMOVED lines=10> */
.L_x_139:
[----:B------:R-:W-:Y:S05]  /*8e50*/  BSYNC B0 ;  /* 0x0000000000007941 */ /* 0x000fea0003800000 */
.L_x_138:
        /* <DEDUP_REMOVED lines=10> */
.L_x_141:
[----:B------:R-:W-:Y:S05]  /*8f00*/  BSYNC B0 ;  /* 0x0000000000007941 */ /* 0x000fea0003800000 */
.L_x_140:
[----:B01----:R-:W3:Y:S01]  /*8f10*/  LDL.LU R9, [R1+0xf4] ;  /* 0x0000f40001097983 */ /* 0x003ee20000300800 */
        /* <DEDUP_REMOVED lines=9> */
.L_x_143:
[----:B------:R-:W-:Y:S05]  /*8fb0*/  BSYNC B0 ;  /* 0x0000000000007941 */ /* 0x000fea0003800000 */
.L_x_142:
[----:B0-----:R-:W3:Y:S01]  /*8fc0*/  LDL.LU R9, [R1+0xf8] ;  /* 0x0000f80001097983 */ /* 0x001ee20000300800 */
[----:B-----5:R-:W-:Y:S01]  /*8fd0*/  LOP3.LUT R8, R15, 0xffffe000, RZ, 0xc0, !PT ;  /* 0xffffe0000f087812 */ /* 0x020fe200078ec0ff */
[----:B------:R-:W-:Y:S01]  /*8fe0*/  BSSY B0, `(.L_x_144) ;  /* 0x000000a000007945 */ /* 0x000fe20003800000 */
[----:B------:R-:W-:Y:S02]  /*8ff0*/  ISETP.GT.AND P1, PT, R0, 0x79, P0 ;  /* 0x000000790000780c */ /* 0x000fe40000724270 */
[----:B------:R-:W-:Y:S01]  /*9000*/  IADD3 R16, P0, R12, 0x40, RZ ;  /* 0x000000400c107810 */ /* 0x000fe20007f1e0ff */
[----:B------:R-:W-:-:S04]  /*9010*/  FMUL R8, R8, UR22 ;  /* 0x0000001608087c20 */ /* 0x000fc80008400000 */
[----:B---3--:R-:W-:Y:S01]  /*9020*/  FFMA R9, R9, UR11, R8 ;  /* 0x0000000b09097c23 */ /* 0x008fe20008000008 */
[----:B------:R-:W-:-:S04]  /*9030*/  IMAD.X R8, RZ, RZ, R13, P0 ;  /* 0x000000ffff087224 */ /* 0x000fc800000e060d */
[----:B------:R-:W-:-:S05]  /*9040*/  F2FP.TF32.F32.PACK_B R9, R9 ;  /* 0x00000009ff09723e */ /* 0x000fca00024050ff */
[----:B------:R0:W-:Y:S01]  /*9050*/  @P2 STG.E desc[UR20][R4.64+0x1e0], R9 ;  /* 0x0001e00904002986 */ /* 0x0001e2000c101914 */
[----:B------:R-:W-:Y:S05]  /*9060*/  @!P1 BRA `(.L_x_145) ;  /* 0x0000000000049947 */ /* 0x000fea0003800000 */
[----:B------:R3:W5:Y:S02]  /*9070*/  LDG.E.LTC128B R15, desc[UR20][R6.64+0x1e4] ;  /* 0x0001e414060f7981 */ /* 0x000764000c1e1920 */
.L_x_145:
[----:B------:R-:W-:Y:S05]  /*9080*/  BSYNC B0 ;  /* 0x0000000000007941 */ /* 0x000fea0003800000 */
.L_x_144:
[----:B------:R-:W2:Y:S01]  /*9090*/  LDL.LU R18, [R1+0xfc] ;  /* 0x0000fc0001127983 */ /* 0x000ea20000300800 */
[----:B-1-345:R-:W-:Y:S01]  /*90a0*/  LOP3.LUT R6, R15, 0xffffe000, RZ, 0xc0, !PT ;  /* 0xffffe0000f067812 */ /* 0x03afe200078ec0ff */
[----:B------:R-:W-:Y:S01]  /*90b0*/  IMAD R7, R8, UR16, RZ ;  /* 0x0000001008077c24 */ /* 0x000fe2000f8e02ff */
[----:B------:R-:W-:Y:S01]  /*90c0*/  ISETP.GT.AND P0, PT, R14, 0x40, PT ;  /* 0x000000400e00780c */ /* 0x000fe20003f04270 */
[----:B0-----:R-:W-:-:S04]  /*90d0*/  IMAD.WIDE.U32 R8, R16, UR16, R10 ;  /* 0x0000001010087c25 */ /* 0x001fc8000f8e000a */
[----:B------:R-:W-:Y:S01]  /*90e0*/  FMUL R6, R6, UR22 ;  /* 0x0000001606067c20 */ /* 0x000fe20008400000 */
[----:B------:R-:W-:Y:S01]  /*90f0*/  ISETP.GT.AND P3, PT, R0, RZ, P0 ;  /* 0x000000ff0000720c */ /* 0x000fe20000764270 */
[----:B--2---:R-:W-:-:S04]  /*9100*/  IMAD R19, R16, UR17, R7 ;  /* 0x0000001110137c24 */ /* 0x004fc8000f8e0207 */
[----:B------:R-:W-:Y:S02]  /*9110*/  IMAD.IADD R7, R9, 0x1, R19 ;  /* 0x0000000109077824 */ /* 0x000fe400078e0213 */
[----:B------:R-:W-:Y:S01]  /*9120*/  FFMA R21, R18, UR11, R6 ;  /* 0x0000000b12157c23 */ /* 0x000fe20008000006 */
[----:B------:R-:W-:-:S04]  /*9130*/  LEA R6, P2, R8, UR18, 0x2 ;  /* 0x0000001208067c11 */ /* 0x000fc8000f8410ff */
[----:B------:R-:W-:Y:S02]  /*9140*/  F2FP.TF32.F32.PACK_B R21, R21 ;  /* 0x00000015ff15723e */ /* 0x000fe400024050ff */
[----:B------:R-:W-:-:S03]  /*9150*/  LEA.HI.X R7, R8, UR19, R7, 0x2, P2 ;  /* 0x0000001308077c11 */ /* 0x000fc600090f1407 */
[----:B------:R0:W-:Y:S04]  /*9160*/  @P1 STG.E desc[UR20][R4.64+0x1e4], R21 ;  /* 0x0001e41504001986 */ /* 0x0001e8000c101914 */
[----:B------:R-:W2:Y:S01]  /*9170*/  @P3 LDG.E.LTC128B R15, desc[UR20][R6.64] ;  /* 0x00000014060f3981 */ /* 0x000ea2000c1e1920 */
[----:B------:R-:W-:Y:S01]  /*9180*/  USHF.L.U32 UR4, UR14, 0x6, URZ ;  /* 0x000000060e047899 */ /* 0x000fe2000800063f */
[----:B------:R-:W-:Y:S01]  /*9190*/  ISETP.GT.AND P2, PT, R0, 0x1, P0 ;  /* 0x000000010000780c */ /* 0x000fe20000744270 */
[----:B------:R-:W-:Y:S01]  /*91a0*/  USHF.L.U64.HI UR6, UR14, 0x6, UR15 ;  /* 0x000000060e067899 */ /* 0x000fe2000801020f */
[----:B------:R-:W-:Y:S01]  /*91b0*/  BSSY B0, `(.L_x_146) ;  /* 0x000000d000007945 */ /* 0x000fe20003800000 */
[----:B------:R-:W-:Y:S02]  /*91c0*/  USHF.L.U32 UR7, UR4, 0x2, URZ ;  /* 0x0000000204077899 */ /* 0x000fe4000800063f */
[----:B------:R-:W-:Y:S01]  /*91d0*/  USHF.L.U64.HI UR4, UR4, 0x2, UR6 ;  /* 0x0000000204047899 */ /* 0x000fe20008010206 */
[----:B0-----:R-:W-:Y:S01]  /*91e0*/  IMAD.WIDE.U32 R4, R16, R17, UR12 ;  /* 0x0000000c10047e25 */ /* 0x001fe2000f8e0011 */
[----:B--2---:R-:W-:-:S05]  /*91f0*/  LOP3.LUT R8, R15, 0xffffe000, RZ, 0xc0, !PT ;  /* 0xffffe0000f087812 */ /* 0x004fca00078ec0ff */
[----:B------:R-:W-:Y:S01]  /*9200*/  FMUL R9, R8, UR22 ;  /* 0x0000001608097c20 */ /* 0x000fe20008400000 */
[----:B------:R-:W-:-:S03]  /*9210*/  IADD3 R8, P1, R2, UR7, RZ ;  /* 0x0000000702087c10 */ /* 0x000fc6000ff3e0ff */
[----:B------:R-:W-:Y:S01]  /*9220*/  FFMA R23, R152, UR11, R9 ;  /* 0x0000000b98177c23 */ /* 0x000fe20008000009 */
[----:B------:R-:W-:-:S04]  /*9230*/  IADD3.X R9, R3, UR4, RZ, P1, !PT ;  /* 0x0000000403097c10 */ /* 0x000fc80008ffe4ff */
[----:B------:R-:W-:-:S05]  /*9240*/  F2FP.TF32.F32.PACK_B R23, R23 ;  /* 0x00000017ff17723e */ /* 0x000fca00024050ff */
[----:B------:R0:W-:Y:S01]  /*9250*/  @P3 STG.E desc[UR20][R8.64], R23 ;  /* 0x0000001708003986 */ /* 0x0001e2000c101914 */
[----:B------:R-:W-:Y:S05]  /*9260*/  @!P2 BRA `(.L_x_147) ;  /* 0x000000000004a947 */ /* 0x000fea0003800000 */
[----:B------:R1:W5:Y:S02]  /*9270*/  LDG.E.LTC128B R15, desc[UR20][R6.64+0x4] ;  /* 0x00000414060f7981 */ /* 0x000364000c1e1920 */
.L_x_147:
[----:B------:R-:W-:Y:S05]  /*9280*/  BSYNC B0 ;  /* 0x0000000000007941 */ /* 0x000fea0003800000 */
.L_x_146:
[----:B-----5:R-:W-:Y:S01]  /*9290*/  LOP3.LUT R16, R15, 0xffffe000, RZ, 0xc0, !PT ;  /* 0xffffe0000f107812 */ /* 0x020fe200078ec0ff */
[----:B------:R-:W-:Y:S01]  /*92a0*/  BSSY B0, `(.L_x_148) ;  /* 0x000000d000007945 */ /* 0x000fe20003800000 */
[----:B------:R-:W-:Y:S02]  /*92b0*/  IADD3 R18, P3, R10, R4, RZ ;  /* 0x000000040a127210 */ /* 0x000fe40007f7e0ff */
[----:B------:R-:W-:Y:S01]  /*92c0*/  ISETP.GT.AND P1, PT, R14, 0x48, PT ;  /* 0x000000480e00780c */ /* 0x000fe20003f24270 */
[----:B------:R-:W-:Y:S01]  /*92d0*/  FMUL R16, R16, UR22 ;  /* 0x0000001610107c20 */ /* 0x000fe20008400000 */
[----:B------:R-:W-:Y:S02]  /*92e0*/  IADD3.X R5, R11, R19, R5, P3, !PT ;  /* 0x000000130b057210 */ /* 0x000fe40001ffe405 */
[----:B------:R-:W-:Y:S01]  /*92f0*/  ISETP.GT.AND P3, PT, R0, RZ, P1 ;  /* 0x000000ff0000720c */ /* 0x000fe20000f64270 */
[----:B------:R-:W-:Y:S01]  /*9300*/  FFMA R153, R153, UR11, R16 ;  /* 0x0000000b99997c23 */ /* 0x000fe20008000010 */
[----:B------:R-:W-:-:S04]  /*9310*/  LEA R4, P4, R18, UR18, 0x2 ;  /* 0x0000001212047c11 */ /* 0x000fc8000f8810ff */
[----:B------:R-:W-:Y:S02]  /*9320*/  F2FP.TF32.F32.PACK_B R153, R153 ;  /* 0x00000099ff99723e */ /* 0x000fe400024050ff */
[----:B------:R-:W-:-:S03]  /*9330*/  LEA.HI.X R5, R18, UR19, R5, 0x2, P4 ;  /* 0x0000001312057c11 */ /* 0x000fc6000a0f1405 */
[----:B------:R2:W-:Y:S02]  /*9340*/  @P2 STG.E desc[UR20][R8.64+0x4], R153 ;  /* 0x0000049908002986 */ /* 0x0005e4000c101914 */
[----:B------:R-:W-:Y:S05]  /*9350*/  @!P3 BRA `(.L_x_149) ;  /* 0x000000000004b947 */ /* 0x000fea0003800000 */
[----:B------:R3:W5:Y:S02]  /*9360*/  LDG.E.LTC128B R15, desc[UR20][R4.64] ;  /* 0x00000014040f7981 */ /* 0x000764000c1e1920 */
.L_x_149:
[----:B------:R-:W-:Y:S05]  /*9370*/  BSYNC B0 ;  /* 0x0000000000007941 */ /* 0x000fea0003800000 */
.L_x_148:
[----:B-----5:R-:W-:Y:S01]  /*9380*/  LOP3.LUT R16, R15, 0xffffe000, RZ, 0xc0, !PT ;  /* 0xffffe0000f107812 */ /* 0x020fe200078ec0ff */
[----:B------:R-:W-:Y:S01]  /*9390*/  BSSY B0, `(.L_x_150) ;  /* 0x000000a000007945 */ /* 0x000fe20003800000 */
[----:B------:R-:W-:Y:S02]  /*93a0*/  IADD3 R18, P4, R8, UR8, RZ ;  /* 0x0000000808127c10 */ /* 0x000fe4000ff9e0ff */
[----:B------:R-:W-:Y:S01]  /*93b0*/  ISETP.GT.AND P2, PT, R0, 0x1, P1 ;  /* 0x000000010000780c */ /* 0x000fe20000f44270 */
[----:B------:R-:W-:-:S04]  /*93c0*/  FMUL R19, R16, UR22 ;  /* 0x0000001610137c20 */ /* 0x000fc80008400000 */
[----:B------:R-:W-:Y:S01]  /*93d0*/  FFMA R21, R154, UR11, R19 ;  /* 0x0000000b9a157c23 */ /* 0x000fe20008000013 */
[----:B------:R-:W-:-:S04]  /*93e0*/  IADD3.X R19, R9, UR5, RZ, P4, !PT ;  /* 0x0000000509137c10 */ /* 0x000fc8000a7fe4ff */
[----:B------:R-:W-:-:S05]  /*93f0*/  F2FP.TF32.F32.PACK_B R21, R21 ;  /* 0x00000015ff15723e */ /* 0x000fca00024050ff */
[----:B------:R4:W-:Y:S01]  /*9400*/  @P3 STG.E desc[UR20][R18.64], R21 ;  /* 0x0000001512003986 */ /* 0x0009e2000c101914 */
[----:B------:R-:W-:Y:S05]  /*9410*/  @!P2 BRA `(.L_x_151) ;  /* 0x000000000004a947 */ /* 0x000fea0003800000 */
[----:B------:R0:W5:Y:S02]  /*9420*/  LDG.E.LTC128B R15, desc[UR20][R4.64+0x4] ;  /* 0x00000414040f7981 */ /* 0x000164000c1e1920 */
.L_x_151:
[----:B------:R-:W-:Y:S05]  /*9430*/  BSYNC B0 ;  /* 0x0000000000007941 */ /* 0x000fea0003800000 */
.L_x_150:
[----:B-----5:R-:W-:Y:S01]  /*9440*/  LOP3.LUT R16, R15, 0xffffe000, RZ, 0xc0, !PT ;  /* 0xffffe0000f107812 */ /* 0x020fe200078ec0ff */
[----:B------:R-:W-:Y:S01]  /*9450*/  BSSY B0, `(.L_x_152) ;  /* 0x0000008000007945 */ /* 0x000fe20003800000 */
[----:B------:R-:W-:-:S03]  /*9460*/  ISETP.GT.AND P3, PT, R0, 0x8, P0 ;  /* 0x000000080000780c */ /* 0x000fc60000764270 */
[----:B------:R-:W-:-:S04]  /*9470*/  FMUL R16, R16, UR22 ;  /* 0x0000001610107c20 */ /* 0x000fc80008400000 */
[----:B------:R-:W-:-:S05]  /*9480*/  FFMA R155, R155, UR11, R16 ;  /* 0x0000000b9b9b7c23 */ /* 0x000fca0008000010 */
[----:B------:R-:W-:-:S05]  /*9490*/  F2FP.TF32.F32.PACK_B R155, R155 ;  /* 0x0000009bff9b723e */ /* 0x000fca00024050ff */
[----:B------:R0:W-:Y:S01]  /*94a0*/  @P2 STG.E desc[UR20][R18.64+0x4], R155 ;  /* 0x0000049b12002986 */ /* 0x0001e2000c101914 */
[----:B------:R-:W-:Y:S05]  /*94b0*/  @!P3 BRA `(.L_x_153) ;  /* 0x000000000004b947 */ /* 0x000fea0003800000 */
[----:B------:R0:W5:Y:S02]  /*94c0*/  LDG.E.LTC128B R15, desc[UR20][R6.64+0x20] ;  /* 0x00002014060f7981 */ /* 0x000164000c1e1920 */
.L_x_153:
[----:B------:R-:W-:Y:S05]  /*94d0*/  BSYNC B0 ;  /* 0x0000000000007941 */ /* 0x000fea0003800000 */
.L_x_152:
[----:B-----5:R-:W-:Y:S01]  /*94e0*/  LOP3.LUT R16, R15, 0xffffe000, RZ, 0xc0, !PT ;  /* 0xffffe0000f107812 */ /* 0x020fe200078ec0ff */
[----:B------:R-:W-:Y:S01]  /*94f0*/  BSSY B0, `(.L_x_154) ;  /* 0x0000008000007945 */ /* 0x000fe20003800000 */
[----:B------:R-:W-:-:S03]  /*9500*/  ISETP.GT.AND P2, PT, R0, 0x9, P0 ;  /* 0x000000090000780c */ /* 0x000fc60000744270 */
[----:B0---4-:R-:W-:-:S04]  /*9510*/  FMUL R19, R16, UR22 ;  /* 0x0000001610137c20 */ /* 0x011fc80008400000 */
[----:B------:R-:W-:-:S05]  /*9520*/  FFMA R19, R156, UR11, R19 ;  /* 0x0000000b9c137c23 */ /* 0x000fca0008000013 */
[----:B------:R-:W-:-:S05]  /*9530*/  F2FP.TF32.F32.PACK_B R19, R19 ;  /* 0x00000013ff13723e */ /* 0x000fca00024050ff */
[----:B------:R0:W-:Y:S01]  /*9540*/  @P3 STG.E desc[UR20][R8.64+0x20], R19 ;  /* 0x0000201308003986 */ /* 0x0001e2000c101914 */
[----:B------:R-:W-:Y:S05]  /*9550*/  @!P2 BRA `(.L_x_155) ;  /* 0x000000000004a947 */ /* 0x000fea0003800000 */
[----:B------:R4:W5:Y:S02]  /*9560*/  LDG.E.LTC128B R15, desc[UR20][R6.64+0x24] ;  /* 0x00002414060f7981 */ /* 0x000964000c1e1920 */
.L_x_155:
[----:B------:R-:W-:Y:S05]  /*9570*/  BSYNC B0 ;  /* 0x0000000000007941 */ /* 0x000fea0003800000 */
.L_x_154:
        /* <DEDUP_REMOVED lines=9> */
.L_x_157:
[----:B------:R-:W-:Y:S05]  /*9610*/  BSYNC B0 ;  /* 0x0000000000007941 */ /* 0x000fea0003800000 */
.L_x_156:
[----:B-----5:R-:W-:Y:S01]  /*9620*/  LOP3.LUT R16, R15, 0xffffe000, RZ, 0xc0, !PT ;  /* 0xffffe0000f107812 */ /* 0x020fe200078ec0ff */
[----:B------:R-:W-:Y:S01]  /*9630*/  IMAD.U32 R21, RZ, RZ, UR8 ;  /* 0x00000008ff157e24 */ /* 0x000fe2000f8e00ff */
[----:B------:R-:W-:Y:S01]  /*9640*/  ISETP.GT.AND P2, PT, R0, 0x9, P1 ;  /* 0x000000090000780c */ /* 0x000fe20000f44270 */
[----:B------:R-:W-:Y:S01]  /*9650*/  IMAD.U32 R23, RZ, RZ, UR5 ;  /* 0x00000005ff177e24 */ /* 0x000fe2000f8e00ff */
[----:B------:R-:W-:Y:S01]  /*9660*/  BSSY B0, `(.L_x_158) ;  /* 0x0000009000007945 */ /* 0x000fe20003800000 */
[----:B0-----:R-:W-:Y:S01]  /*9670*/  FMUL R19, R16, UR22 ;  /* 0x0000001610137c20 */ /* 0x001fe20008400000 */
[----:B------:R-:W-:-:S03]  /*9680*/  IADD3 R18, P4, P5, R21, UR7, R2 ;  /* 0x0000000715127c10 */ /* 0x000fc6000fd9e002 */
[----:B------:R-:W-:Y:S01]  /*9690*/  FFMA R21, R158, UR11, R19 ;  /* 0x0000000b9e157c23 */ /* 0x000fe20008000013 */
[----:B------:R-:W-:-:S04]  /*96a0*/  IADD3.X R19, R23, UR4, R3, P4, P5 ;  /* 0x0000000417137c10 */ /* 0x000fc8000a7ea403 */
[----:B------:R-:W-:-:S05]  /*96b0*/  F2FP.TF32.F32.PACK_B R21, R21 ;  /* 0x00000015ff15723e */ /* 0x000fca00024050ff */
[----:B------:R0:W-:Y:S01]  /*96c0*/  @P3 STG.E desc[UR20][R18.64+0x20], R21 ;  /* 0x0000201512003986 */ /* 0x0001e2000c101914 */
[----:B------:R-:W-:Y:S05]  /*96d0*/  @!P2 BRA `(.L_x_159) ;  /* 0x000000000004a947 */ /* 0x000fea0003800000 */
[----:B------:R0:W5:Y:S02]  /*96e0*/  LDG.E.LTC128B R15, desc[UR20][R4.64+0x24] ;  /* 0x00002414040f7981 */ /* 0x000164000c1e1920 */
.L_x_159:
[----:B------:R-:W-:Y:S05]  /*96f0*/  BSYNC B0 ;  /* 0x0000000000007941 */ /* 0x000fea0003800000 */
.L_x_158:
        /* <DEDUP_REMOVED lines=9> */
.L_x_161:
[----:B------:R-:W-:Y:S05]  /*9790*/  BSYNC B0 ;  /* 0x0000000000007941 */ /* 0x000fea0003800000 */
.L_x_160:
[----:B-----5:R-:W-:Y:S01]  /*97a0*/  LOP3.LUT R16, R15, 0xffffe000, RZ, 0xc0, !PT ;  /* 0xffffe0000f107812 */ /* 0x020fe200078ec0ff */
[----:B------:R-:W-:Y:S01]  /*97b0*/  BSSY B0, `(.L_x_162) ;  /* 0x0000008000007945 */ /* 0x000fe20003800000 */
[----:B------:R-:W-:-:S03]  /*97c0*/  ISETP.GT.AND P2, PT, R0, 0x11, P0 ;  /* 0x000000110000780c */ /* 0x000fc60000744270 */
[----:B0-----:R-:W-:-:S04]  /*97d0*/  FMUL R21, R16, UR22 ;  /* 0x0000001610157c20 */ /* 0x001fc80008400000 */
[----:B------:R-:W-:-:S05]  /*97e0*/  FFMA R21, R160, UR11, R21 ;  /* 0x0000000ba0157c23 */ /* 0x000fca0008000015 */
[----:B------:R-:W-:-:S05]  /*97f0*/  F2FP.TF32.F32.PACK_B R21, R21 ;  /* 0x00000015ff15723e */ /* 0x000fca00024050ff */
[----:B------:R0:W-:Y:S01]  /*9800*/  @P3 STG.E desc[UR20][R8.64+0x40], R21 ;  /* 0x0000401508003986 */ /* 0x0001e2000c101914 */
[----:B------:R-:W-:Y:S05]  /*9810*/  @!P2 BRA `(.L_x_163) ;  /* 0x000000000004a947 */ /* 0x000fea0003800000 */
[----:B------:R0:W5:Y:S02]  /*9820*/  LDG.E.LTC128B R15, desc[UR20][R6.64+0x44] ;  /* 0x00004414060f7981 */ /* 0x000164000c1e1920 */
.L_x_163:
[----:B------:R-:W-:Y:S05]  /*9830*/  BSYNC B0 ;  /* 0x0000000000007941 */ /* 0x000fea0003800000 */
.L_x_162:
        /* <DEDUP_REMOVED lines=9> */
.L_x_165:
[----:B------:R-:W-:Y:S05]  /*98d0*/  BSYNC B0 ;  /* 0x0000000000007941 */ /* 0x000fea0003800000 */
.L_x_164:
        /* <DEDUP_REMOVED lines=9> */
.L_x_167:
[----:B------:R-:W-:Y:S05]  /*9970*/  BSYNC B0 ;  /* 0x0000000000007941 */ /* 0x000fea0003800000 */
.L_x_166:
        /* <DEDUP_REMOVED lines=9> */
.L_x_169:
[----:B------:R-:W-:Y:S05]  /*9a10*/  BSYNC B0 ;  /* 0x0000000000007941 */ /* 0x000fea0003800000 */
.L_x_168:
        /* <DEDUP_REMOVED lines=9> */
.L_x_171:
[----:B------:R-:W-:Y:S05]  /*9ab0*/  BSYNC B0 ;  /* 0x0000000000007941 */ /* 0x000fea0003800000 */
.L_x_170:
        /* <DEDUP_REMOVED lines=9> */
.L_x_173:
[----:B------:R-:W-:Y:S05]  /*9b50*/  BSYNC B0 ;  /* 0x0000000000007941 */ /* 0x000fea0003800000 */
.L_x_172:
        /* <DEDUP_REMOVED lines=9> */
.L_x_175:
[----:B------:R-:W-:Y:S05]  /*9bf0*/  BSYNC B0 ;  /* 0x0000000000007941 */ /* 0x000fea0003800000 */
.L_x_174:
        /* <DEDUP_REMOVED lines=9> */
.L_x_177:
[----:B------:R-:W-:Y:S05]  /*9c90*/  BSYNC B0 ;  /* 0x0000000000007941 */ /* 0x000fea0003800000 */
.L_x_176:
        /* <DEDUP_REMOVED lines=9> */
.L_x_179:
[----:B------:R-:W-:Y:S05]  /*9d30*/  BSYNC B0 ;  /* 0x0000000000007941 */ /* 0x000fea0003800000 */
.L_x_178:
        /* <DEDUP_REMOVED lines=9> */
.L_x_181:
[----:B------:R-:W-:Y:S05]  /*9dd0*/  BSYNC B0 ;  /* 0x0000000000007941 */ /* 0x000fea0003800000 */
.L_x_180:
        /* <DEDUP_REMOVED lines=9> */
.L_x_183:
[----:B------:R-:W-:Y:S05]  /*9e70*/  BSYNC B0 ;  /* 0x0000000000007941 */ /* 0x000fea0003800000 */
.L_x_182:
        /* <DEDUP_REMOVED lines=9> */
.L_x_185:
[----:B------:R-:W-:Y:S05]  /*9f10*/  BSYNC B0 ;  /* 0x0000000000007941 */ /* 0x000fea0003800000 */
.L_x_184:
        /* <DEDUP_REMOVED lines=9> */
.L_x_187:
[----:B------:R-:W-:Y:S05]  /*9fb0*/  BSYNC B0 ;  /* 0x0000000000007941 */ /* 0x000fea0003800000 */
.L_x_186:
        /* <DEDUP_REMOVED lines=9> */
.L_x_189:
[----:B------:R-:W-:Y:S05]  /*a050*/  BSYNC B0 ;  /* 0x0000000000007941 */ /* 0x000fea0003800000 */
.L_x_188:
        /* <DEDUP_REMOVED lines=9> */
.L_x_191:
[----:B------:R-:W-:Y:S05]  /*a0f0*/  BSYNC B0 ;  /* 0x0000000000007941 */ /* 0x000fea0003800000 */
.L_x_190:
        /* <DEDUP_REMOVED lines=9> */
.L_x_193:
[----:B------:R-:W-:Y:S05]  /*a190*/  BSYNC B0 ;  /* 0x0000000000007941 */ /* 0x000fea0003800000 */
.L_x_192:
        /* <DEDUP_REMOVED lines=9> */
.L_x_195:
[----:B------:R-:W-:Y:S05]  /*a230*/  BSYNC B0 ;  /* 0x0000000000007941 */ /* 0x000fea0003800000 */
.L_x_194:
        /* <DEDUP_REMOVED lines=9> */
.L_x_197:
[----:B------:R-:W-:Y:S05]  /*a2d0*/  BSYNC B0 ;  /* 0x0000000000007941 */ /* 0x000fea0003800000 */
.L_x_196:
        /* <DEDUP_REMOVED lines=9> */
.L_x_199:
[----:B------:R-:W-:Y:S05]  /*a370*/  BSYNC B0 ;  /* 0x0000000000007941 */ /* 0x000fea0003800000 */
.L_x_198:
        /* <DEDUP_REMOVED lines=9> */
.L_x_201:
[----:B------:R-:W-:Y:S05]  /*a410*/  BSYNC B0 ;  /* 0x0000000000007941 */ /* 0x000fea0003800000 */
.L_x_200:
        /* <DEDUP_REMOVED lines=9> */
.L_x_203:
[----:B------:R-:W-:Y:S05]  /*a4b0*/  BSYNC B0 ;  /* 0x0000000000007941 */ /* 0x000fea0003800000 */
.L_x_202:
        /* <DEDUP_REMOVED lines=9> */
.L_x_205:
[----:B------:R-:W-:Y:S05]  /*a550*/  BSYNC B0 ;  /* 0x0000000000007941 */ /* 0x000fea0003800000 */
.L_x_204:
        /* <DEDUP_REMOVED lines=9> */
.L_x_207:
[----:B------:R-:W-:Y:S05]  /*a5f0*/  BSYNC B0 ;  /* 0x0000000000007941 */ /* 0x000fea0003800000 */
.L_x_206:
        /* <DEDUP_REMOVED lines=9> */
.L_x_209:
[----:B------:R-:W-:Y:S05]  /*a690*/  BSYNC B0 ;  /* 0x0000000000007941 */ /* 0x000fea0003800000 */
.L_x_208:
        /* <DEDUP_REMOVED lines=9> */
.L_x_211:
[----:B------:R-:W-:Y:S05]  /*a730*/  BSYNC B0 ;  /* 0x0000000000007941 */ /* 0x000fea0003800000 */
.L_x_210:
        /* <DEDUP_REMOVED lines=9> */
.L_x_213:
[----:B------:R-:W-:Y:S05]  /*a7d0*/  BSYNC B0 ;  /* 0x0000000000007941 */ /* 0x000fea0003800000 */
.L_x_212:
        /* <DEDUP_REMOVED lines=9> */
.L_x_215:
[----:B------:R-:W-:Y:S05]  /*a870*/  BSYNC B0 ;  /* 0x0000000000007941 */ /* 0x000fea0003800000 */
.L_x_214:
        /* <DEDUP_REMOVED lines=9> */
.L_x_217:
[----:B------:R-:W-:Y:S05]  /*a910*/  BSYNC B0 ;  /* 0x0000000000007941 */ /* 0x000fea0003800000 */
.L_x_216:
        /* <DEDUP_REMOVED lines=9> */
.L_x_219:
[----:B------:R-:W-:Y:S05]  /*a9b0*/  BSYNC B0 ;  /* 0x0000000000007941 */ /* 0x000fea0003800000 */
.L_x_218:
        /* <DEDUP_REMOVED lines=9> */
.L_x_221:
[----:B------:R-:W-:Y:S05]  /*aa50*/  BSYNC B0 ;  /* 0x0000000000007941 */ /* 0x000fea0003800000 */
.L_x_220:
        /* <DEDUP_REMOVED lines=9> */
.L_x_223:
[----:B------:R-:W-:Y:S05]  /*aaf0*/  BSYNC B0 ;  /* 0x0000000000007941 */ /* 0x000fea0003800000 */
.L_x_222:
        /* <DEDUP_REMOVED lines=9> */
.L_x_225:
[----:B------:R-:W-:Y:S05]  /*ab90*/  BSYNC B0 ;  /* 0x0000000000007941 */ /* 0x000fea0003800000 */
.L_x_224:
        /* <DEDUP_REMOVED lines=9> */
.L_x_227:
[----:B------:R-:W-:Y:S05]  /*ac30*/  BSYNC B0 ;  /* 0x0000000000007941 */ /* 0x000fea0003800000 */
.L_x_226:
        /* <DEDUP_REMOVED lines=9> */
.L_x_229:
[----:B------:R-:W-:Y:S05]  /*acd0*/  BSYNC B0 ;  /* 0x0000000000007941 */ /* 0x000fea0003800000 */
.L_x_228:
        /* <DEDUP_REMOVED lines=9> */
.L_x_231:
[----:B------:R-:W-:Y:S05]  /*ad70*/  BSYNC B0 ;  /* 0x0000000000007941 */ /* 0x000fea0003800000 */
.L_x_230:
        /* <DEDUP_REMOVED lines=9> */
.L_x_233:
[----:B------:R-:W-:Y:S05]  /*ae10*/  BSYNC B0 ;  /* 0x0000000000007941 */ /* 0x000fea0003800000 */
.L_x_232:
        /* <DEDUP_REMOVED lines=9> */
.L_x_235:
[----:B------:R-:W-:Y:S05]  /*aeb0*/  BSYNC B0 ;  /* 0x0000000000007941 */ /* 0x000fea0003800000 */
.L_x_234:
        /* <DEDUP_REMOVED lines=9> */
.L_x_237:
[----:B------:R-:W-:Y:S05]  /*af50*/  BSYNC B0 ;  /* 0x0000000000007941 */ /* 0x000fea0003800000 */
.L_x_236:
        /* <DEDUP_REMOVED lines=9> */
.L_x_239:
[----:B------:R-:W-:Y:S05]  /*aff0*/  BSYNC B0 ;  /* 0x0000000000007941 */ /* 0x000fea0003800000 */
.L_x_238:
        /* <DEDUP_REMOVED lines=9> */
.L_x_241:
[----:B------:R-:W-:Y:S05]  /*b090*/  BSYNC B0 ;  /* 0x0000000000007941 */ /* 0x000fea0003800000 */
.L_x_240:
        /* <DEDUP_REMOVED lines=9> */
.L_x_243:
[----:B------:R-:W-:Y:S05]  /*b130*/  BSYNC B0 ;  /* 0x0000000000007941 */ /* 0x000fea0003800000 */
.L_x_242:
        /* <DEDUP_REMOVED lines=9> */
.L_x_245:
[----:B------:R-:W-:Y:S05]  /*b1d0*/  BSYNC B0 ;  /* 0x0000000000007941 */ /* 0x000fea0003800000 */
.L_x_244:
        /* <DEDUP_REMOVED lines=9> */
.L_x_247:
[----:B------:R-:W-:Y:S05]  /*b270*/  BSYNC B0 ;  /* 0x0000000000007941 */ /* 0x000fea0003800000 */
.L_x_246:
        /* <DEDUP_REMOVED lines=9> */
.L_x_249:
[----:B------:R-:W-:Y:S05]  /*b310*/  BSYNC B0 ;  /* 0x0000000000007941 */ /* 0x000fea0003800000 */
.L_x_248:
        /* <DEDUP_REMOVED lines=9> */
.L_x_251:
[----:B------:R-:W-:Y:S05]  /*b3b0*/  BSYNC B0 ;  /* 0x0000000000007941 */ /* 0x000fea0003800000 */
.L_x_250:
        /* <DEDUP_REMOVED lines=9> */
.L_x_253:
[----:B------:R-:W-:Y:S05]  /*b450*/  BSYNC B0 ;  /* 0x0000000000007941 */ /* 0x000fea0003800000 */
.L_x_252:
        /* <DEDUP_REMOVED lines=9> */
.L_x_255:
[----:B------:R-:W-:Y:S05]  /*b4f0*/  BSYNC B0 ;  /* 0x0000000000007941 */ /* 0x000fea0003800000 */
.L_x_254:
        /* <DEDUP_REMOVED lines=9> */
.L_x_257:
[----:B------:R-:W-:Y:S05]  /*b590*/  BSYNC B0 ;  /* 0x0000000000007941 */ /* 0x000fea0003800000 */
.L_x_256:
        /* <DEDUP_REMOVED lines=9> */
.L_x_259:
[----:B------:R-:W-:Y:S05]  /*b630*/  BSYNC B0 ;  /* 0x0000000000007941 */ /* 0x000fea0003800000 */
.L_x_258:
        /* <DEDUP_REMOVED lines=9> */
.L_x_261:
[----:B------:R-:W-:Y:S05]  /*b6d0*/  BSYNC B0 ;  /* 0x0000000000007941 */ /* 0x000fea0003800000 */
.L_x_260:
        /* <DEDUP_REMOVED lines=9> */
.L_x_263:
[----:B------:R-:W-:Y:S05]  /*b770*/  BSYNC B0 ;  /* 0x0000000000007941 */ /* 0x000fea0003800000 */
.L_x_262:
        /* <DEDUP_REMOVED lines=9> */
.L_x_265:
[----:B------:R-:W-:Y:S05]  /*b810*/  BSYNC B0 ;  /* 0x0000000000007941 */ /* 0x000fea0003800000 */
.L_x_264:
        /* <DEDUP_REMOVED lines=9> */
.L_x_267:
[----:B------:R-:W-:Y:S05]  /*b8b0*/  BSYNC B0 ;  /* 0x0000000000007941 */ /* 0x000fea0003800000 */
.L_x_266:
[----:B01--45:R-:W-:Y:S01]  /*b8c0*/  LOP3.LUT R6, R15, 0xffffe000, RZ, 0xc0, !PT ;  /* 0xffffe0000f067812 */ /* 0x033fe200078ec0ff */
        /* <DEDUP_REMOVED lines=8> */
.L_x_269:
[----:B------:R-:W-:Y:S05]  /*b950*/  BSYNC B0 ;  /* 0x0000000000007941 */ /* 0x000fea0003800000 */
.L_x_268:
[----:B-----5:R-:W-:Y:S01]  /*b960*/  LOP3.LUT R6, R15, 0xffffe000, RZ, 0xc0, !PT ;  /* 0xffffe0000f067812 */ /* 0x020fe200078ec0ff */
[----:B------:R-:W-:Y:S01]  /*b970*/  BSSY B0, `(.L_x_270) ;  /* 0x000000c000007945 */ /* 0x000fe20003800000 */
[----:B------:R-:W-:Y:S02]  /*b980*/  ISETP.GT.AND P1, PT, R0, 0x79, P1 ;  /* 0x000000790000780c */ /* 0x000fe40000f24270 */
[----:B------:R-:W-:Y:S01]  /*b990*/  IADD3 R16, P0, R12, 0x80, RZ ;  /* 0x000000800c107810 */ /* 0x000fe20007f1e0ff */
[----:B------:R-:W-:Y:S01]  /*b9a0*/  FMUL R7, R6, UR22 ;  /* 0x0000001606077c20 */ /* 0x000fe20008400000 */
[----:B------:R-:W-:-:S03]  /*b9b0*/  @P2 IMAD.MOV.U32 R6, RZ, RZ, R18 ;  /* 0x000000ffff062224 */ /* 0x000fc600078e0012 */
[----:B0-2---:R-:W-:Y:S01]  /*b9c0*/  FFMA R9, R214, UR11, R7 ;  /* 0x0000000bd6097c23 */ /* 0x005fe20008000007 */
[----:B------:R-:W-:Y:S02]  /*b9d0*/  @P2 IMAD.MOV.U32 R7, RZ, RZ, R19 ;  /* 0x000000ffff072224 */ /* 0x000fe400078e0013 */
[----:B------:R-:W-:Y:S02]  /*b9e0*/  IMAD.X R8, RZ, RZ, R13, P0 ;  /* 0x000000ffff087224 */ /* 0x000fe400000e060d */
[----:B------:R-:W-:-:S05]  /*b9f0*/  F2FP.TF32.F32.PACK_B R9, R9 ;  /* 0x00000009ff09723e */ /* 0x000fca00024050ff */
[----:B------:R0:W-:Y:S01]  /*ba00*/  @P2 STG.E desc[UR20][R6.64+0x1e0], R9 ;  /* 0x0001e00906002986 */ /* 0x0001e2000c101914 */
[----:B------:R-:W-:Y:S05]  /*ba10*/  @!P1 BRA `(.L_x_271) ;  /* 0x0000000000049947 */ /* 0x000fea0003800000 */
[----:B------:R2:W5:Y:S02]  /*ba20*/  LDG.E.LTC128B R15, desc[UR20][R4.64+0x1e4] ;  /* 0x0001e414040f7981 */ /* 0x000564000c1e1920 */
.L_x_271:
[----:B------:R-:W-:Y:S05]  /*ba30*/  BSYNC B0 ;  /* 0x0000000000007941 */ /* 0x000fea0003800000 */
.L_x_270:
[----:B-123-5:R-:W-:Y:S01]  /*ba40*/  LOP3.LUT R4, R15, 0xffffe000, RZ, 0xc0, !PT ;  /* 0xffffe0000f047812 */ /* 0x02efe200078ec0ff */
[----:B------:R-:W-:Y:S01]  /*ba50*/  IMAD R5, R8, UR16, RZ ;  /* 0x0000001008057c24 */ /* 0x000fe2000f8e02ff */
[----:B------:R-:W-:Y:S01]  /*ba60*/  ISETP.GT.AND P0, PT, R14, 0x80, PT ;  /* 0x000000800e00780c */ /* 0x000fe20003f04270 */
[----:B0-----:R-:W-:-:S04]  /*ba70*/  IMAD.WIDE.U32 R6, R16, UR16, R10 ;  /* 0x0000001010067c25 */ /* 0x001fc8000f8e000a */
[----:B------:R-:W-:Y:S01]  /*ba80*/  FMUL R4, R4, UR22 ;  /* 0x0000001604047c20 */ /* 0x000fe20008400000 */
[----:B------:R-:W-:Y:S01]  /*ba90*/  ISETP.GT.AND P3, PT, R0, RZ, P0 ;  /* 0x000000ff0000720c */ /* 0x000fe20000764270 */
[----:B------:R-:W-:Y:S02]  /*baa0*/  IMAD R21, R16, UR17, R5 ;  /* 0x0000001110157c24 */ /* 0x000fe4000f8e0205 */
[----:B------:R-:W-:Y:S01]  /*bab0*/  FFMA R215, R215, UR11, R4 ;  /* 0x0000000bd7d77c23 */ /* 0x000fe20008000004 */
[----:B------:R-:W-:Y:S01]  /*bac0*/  LEA R4, P2, R6, UR18, 0x2 ;  /* 0x0000001206047c11 */ /* 0x000fe2000f8410ff */
[----:B------:R-:W-:-:S03]  /*bad0*/  IMAD.IADD R5, R7, 0x1, R21 ;  /* 0x0000000107057824 */ /* 0x000fc600078e0215 */
[----:B------:R-:W-:Y:S02]  /*bae0*/  F2FP.TF32.F32.PACK_B R215, R215 ;  /* 0x000000d7ffd7723e */ /* 0x000fe400024050ff */
[----:B------:R-:W-:-:S03]  /*baf0*/  LEA.HI.X R5, R6, UR19, R5, 0x2, P2 ;  /* 0x0000001306057c11 */ /* 0x000fc600090f1405 */
[----:B------:R0:W-:Y:S04]  /*bb00*/  @P1 STG.E desc[UR20][R18.64+0x1e4], R215 ;  /* 0x0001e4d712001986 */ /* 0x0001e8000c101914 */
[----:B------:R-:W2:Y:S01]  /*bb10*/  @P3 LDG.E.LTC128B R15, desc[UR20][R4.64] ;  /* 0x00000014040f3981 */ /* 0x000ea2000c1e1920 */
[----:B------:R-:W-:Y:S01]  /*bb20*/  USHF.L.U32 UR4, UR14, 0x9, URZ ;  /* 0x000000090e047899 */ /* 0x000fe2000800063f */
[----:B------:R-:W-:Y:S01]  /*bb30*/  ISETP.GT.AND P2, PT, R0, 0x1, P0 ;  /* 0x000000010000780c */ /* 0x000fe20000744270 */
[----:B------:R-:W-:Y:S01]  /*bb40*/  USHF.L.U64.HI UR6, UR14, 0x9, UR15 ;  /* 0x000000090e067899 */ /* 0x000fe2000801020f */
[----:B------:R-:W-:Y:S03]  /*bb50*/  BSSY B0, `(.L_x_272) ;  /* 0x000000b000007945 */ /* 0x000fe60003800000 */
[----:B------:R-:W-:-:S04]  /*bb60*/  IADD3 R8, P1, R2, UR4, RZ ;  /* 0x0000000402087c10 */ /* 0x000fc8000ff3e0ff */
[----:B------:R-:W-:Y:S02]  /*bb70*/  IADD3.X R9, R3, UR6, RZ, P1, !PT ;  /* 0x0000000603097c10 */ /* 0x000fe40008ffe4ff */
[----:B--2---:R-:W-:-:S05]  /*bb80*/  LOP3.LUT R6, R15, 0xffffe000, RZ, 0xc0, !PT ;  /* 0xffffe0000f067812 */ /* 0x004fca00078ec0ff */
[----:B------:R-:W-:-:S04]  /*bb90*/  FMUL R7, R6, UR22 ;  /* 0x0000001606077c20 */ /* 0x000fc80008400000 */
[----:B------:R-:W-:Y:S01]  /*bba0*/  FFMA R23, R88, UR11, R7 ;  /* 0x0000000b58177c23 */ /* 0x000fe20008000007 */
[----:B------:R-:W-:-:S04]  /*bbb0*/  IMAD.WIDE.U32 R6, R16, R17, UR12 ;  /* 0x0000000c10067e25 */ /* 0x000fc8000f8e0011 */
[----:B------:R-:W-:-:S05]  /*bbc0*/  F2FP.TF32.F32.PACK_B R23, R23 ;  /* 0x00000017ff17723e */ /* 0x000fca00024050ff */
[----:B------:R0:W-:Y:S01]  /*bbd0*/  @P3 STG.E desc[UR20][R8.64], R23 ;  /* 0x0000001708003986 */ /* 0x0001e2000c101914 */
[----:B------:R-:W-:Y:S05]  /*bbe0*/  @!P2 BRA `(.L_x_273) ;  /* 0x000000000004a947 */ /* 0x000fea0003800000 */
[----:B------:R1:W5:Y:S02]  /*bbf0*/  LDG.E.LTC128B R15, desc[UR20][R4.64+0x4] ;  /* 0x00000414040f7981 */ /* 0x000364000c1e1920 */
.L_x_273:
[----:B------:R-:W-:Y:S05]  /*bc00*/  BSYNC B0 ;  /* 0x0000000000007941 */ /* 0x000fea0003800000 */
.L_x_272:
[----:B-----5:R-:W-:Y:S01]  /*bc10*/  LOP3.LUT R16, R15, 0xffffe000, RZ, 0xc0, !PT ;  /* 0xffffe0000f107812 */ /* 0x020fe200078ec0ff */
[----:B------:R-:W-:Y:S01]  /*bc20*/  BSSY B0, `(.L_x_274) ;  /* 0x000000d000007945 */ /* 0x000fe20003800000 */
[----:B0-----:R-:W-:Y:S02]  /*bc30*/  IADD3 R18, P3, R10, R6, RZ ;  /* 0x000000060a127210 */ /* 0x001fe40007f7e0ff */
        /* <DEDUP_REMOVED lines=11> */
.L_x_275:
[----:B------:R-:W-:Y:S05]  /*bcf0*/  BSYNC B0 ;  /* 0x0000000000007941 */ /* 0x000fea0003800000 */
.L_x_274:
        /* <DEDUP_REMOVED lines=11> */
.L_x_277:
[----:B------:R-:W-:Y:S05]  /*bdb0*/  BSYNC B0 ;  /* 0x0000000000007941 */ /* 0x000fea0003800000 */
.L_x_276:
        /* <DEDUP_REMOVED lines=9> */
.L_x_279:
[----:B------:R-:W-:Y:S05]  /*be50*/  BSYNC B0 ;  /* 0x0000000000007941 */ /* 0x000fea0003800000 */
.L_x_278:
[----:B-----5:R-:W-:Y:S01]  /*be60*/  LOP3.LUT R16, R15, 0xffffe000, RZ, 0xc0, !PT ;  /* 0xffffe0000f107812 */ /* 0x020fe200078ec0ff */
[----:B------:R-:W-:Y:S01]  /*be70*/  BSSY B0, `(.L_x_280) ;  /* 0x0000008000007945 */ /* 0x000fe20003800000 */
[----:B------:R-:W-:-:S03]  /*be80*/  ISETP.GT.AND P2, PT, R0, 0x9, P0 ;  /* 0x000000090000780c */ /* 0x000fc60000744270 */
[----:B0--3--:R-:W-:-:S04]  /*be90*/  FMUL R19, R16, UR22 ;  /* 0x0000001610137c20 */ /* 0x009fc80008400000 */
[----:B------:R-:W-:-:S05]  /*bea0*/  FFMA R19, R92, UR11, R19 ;  /* 0x0000000b5c137c23 */ /* 0x000fca0008000013 */
[----:B------:R-:W-:-:S05]  /*beb0*/  F2FP.TF32.F32.PACK_B R19, R19 ;  /* 0x00000013ff13723e */ /* 0x000fca00024050ff */
[----:B------:R0:W-:Y:S01]  /*bec0*/  @P3 STG.E desc[UR20][R8.64+0x20], R19 ;  /* 0x0000201308003986 */ /* 0x0001e2000c101914 */
[----:B------:R-:W-:Y:S05]  /*bed0*/  @!P2 BRA `(.L_x_281) ;  /* 0x000000000004a947 */ /* 0x000fea0003800000 */
[----:B------:R3:W5:Y:S02]  /*bee0*/  LDG.E.LTC128B R15, desc[UR20][R4.64+0x24] ;  /* 0x00002414040f7981 */ /* 0x000764000c1e1920 */
.L_x_281:
[----:B------:R-:W-:Y:S05]  /*bef0*/  BSYNC B0 ;  /* 0x0000000000007941 */ /* 0x000fea0003800000 */
.L_x_280:
        /* <DEDUP_REMOVED lines=9> */
.L_x_283:
[----:B------:R-:W-:Y:S05]  /*bf90*/  BSYNC B0 ;  /* 0x0000000000007941 */ /* 0x000fea0003800000 */
.L_x_282:
        /* <DEDUP_REMOVED lines=13> */
.L_x_285:
[----:B------:R-:W-:Y:S05]  /*c070*/  BSYNC B0 ;  /* 0x0000000000007941 */ /* 0x000fea0003800000 */
.L_x_284:
        /* <DEDUP_REMOVED lines=9> */
.L_x_287:
[----:B------:R-:W-:Y:S05]  /*c110*/  BSYNC B0 ;  /* 0x0000000000007941 */ /* 0x000fea0003800000 */
.L_x_286:
        /* <DEDUP_REMOVED lines=9> */
.L_x_289:
[----:B------:R-:W-:Y:S05]  /*c1b0*/  BSYNC B0 ;  /* 0x0000000000007941 */ /* 0x000fea0003800000 */
.L_x_288:
        /* <DEDUP_REMOVED lines=9> */
.L_x_291:
[----:B------:R-:W-:Y:S05]  /*c250*/  BSYNC B0 ;  /* 0x0000000000007941 */ /* 0x000fea0003800000 */
.L_x_290:
        /* <DEDUP_REMOVED lines=9> */
.L_x_293:
[----:B------:R-:W-:Y:S05]  /*c2f0*/  BSYNC B0 ;  /* 0x0000000000007941 */ /* 0x000fea0003800000 */
.L_x_292:
        /* <DEDUP_REMOVED lines=9> */
.L_x_295:
[----:B------:R-:W-:Y:S05]  /*c390*/  BSYNC B0 ;  /* 0x0000000000007941 */ /* 0x000fea0003800000 */
.L_x_294:
        /* <DEDUP_REMOVED lines=9> */
.L_x_297:
[----:B------:R-:W-:Y:S05]  /*c430*/  BSYNC B0 ;  /* 0x0000000000007941 */ /* 0x000fea0003800000 */
.L_x_296:
        /* <DEDUP_REMOVED lines=9> */
.L_x_299:
[----:B------:R-:W-:Y:S05]  /*c4d0*/  BSYNC B0 ;  /* 0x0000000000007941 */ /* 0x000fea0003800000 */
.L_x_298:
        /* <DEDUP_REMOVED lines=9> */
.L_x_301:
[----:B------:R-:W-:Y:S05]  /*c570*/  BSYNC B0 ;  /* 0x0000000000007941 */ /* 0x000fea0003800000 */
.L_x_300:
        /* <DEDUP_REMOVED lines=9> */
.L_x_303:
[----:B------:R-:W-:Y:S05]  /*c610*/  BSYNC B0 ;  /* 0x0000000000007941 */ /* 0x000fea0003800000 */
.L_x_302:
        /* <DEDUP_REMOVED lines=9> */
.L_x_305:
[----:B------:R-:W-:Y:S05]  /*c6b0*/  BSYNC B0 ;  /* 0x0000000000007941 */ /* 0x000fea0003800000 */
.L_x_304:
        /* <DEDUP_REMOVED lines=9> */
.L_x_307:
[----:B------:R-:W-:Y:S05]  /*c750*/  BSYNC B0 ;  /* 0x0000000000007941 */ /* 0x000fea0003800000 */
.L_x_306:
        /* <DEDUP_REMOVED lines=9> */
.L_x_309:
[----:B------:R-:W-:Y:S05]  /*c7f0*/  BSYNC B0 ;  /* 0x0000000000007941 */ /* 0x000fea0003800000 */
.L_x_308:
        /* <DEDUP_REMOVED lines=9> */
.L_x_311:
[----:B------:R-:W-:Y:S05]  /*c890*/  BSYNC B0 ;  /* 0x0000000000007941 */ /* 0x000fea0003800000 */
.L_x_310:
        /* <DEDUP_REMOVED lines=9> */
.L_x_313:
[----:B------:R-:W-:Y:S05]  /*c930*/  BSYNC B0 ;  /* 0x0000000000007941 */ /* 0x000fea0003800000 */
.L_x_312:
        /* <DEDUP_REMOVED lines=9> */
.L_x_315:
[----:B------:R-:W-:Y:S05]  /*c9d0*/  BSYNC B0 ;  /* 0x0000000000007941 */ /* 0x000fea0003800000 */
.L_x_314:
        /* <DEDUP_REMOVED lines=9> */
.L_x_317:
[----:B------:R-:W-:Y:S05]  /*ca70*/  BSYNC B0 ;  /* 0x0000000000007941 */ /* 0x000fea0003800000 */
.L_x_316:
        /* <DEDUP_REMOVED lines=9> */
.L_x_319:
[----:B------:R-:W-:Y:S05]  /*cb10*/  BSYNC B0 ;  /* 0x0000000000007941 */ /* 0x000fea0003800000 */
.L_x_318:
        /* <DEDUP_REMOVED lines=9> */
.L_x_321:
[----:B------:R-:W-:Y:S05]  /*cbb0*/  BSYNC B0 ;  /* 0x0000000000007941 */ /* 0x000fea0003800000 */
.L_x_320:
        /* <DEDUP_REMOVED lines=9> */
.L_x_323:
[----:B------:R-:W-:Y:S05]  /*cc50*/  BSYNC B0 ;  /* 0x0000000000007941 */ /* 0x000fea0003800000 */
.L_x_322:
        /* <DEDUP_REMOVED lines=9> */
.L_x_325:
[----:B------:R-:W-:Y:S05]  /*ccf0*/  BSYNC B0 ;  /* 0x0000000000007941 */ /* 0x000fea0003800000 */
.L_x_324:
        /* <DEDUP_REMOVED lines=9> */
.L_x_327:
[----:B------:R-:W-:Y:S05]  /*cd90*/  BSYNC B0 ;  /* 0x0000000000007941 */ /* 0x000fea0003800000 */
.L_x_326:
        /* <DEDUP_REMOVED lines=9> */
.L_x_329:
[----:B------:R-:W-:Y:S05]  /*ce30*/  BSYNC B0 ;  /* 0x0000000000007941 */ /* 0x000fea0003800000 */
.L_x_328:
        /* <DEDUP_REMOVED lines=9> */
.L_x_331:
[----:B------:R-:W-:Y:S05]  /*ced0*/  BSYNC B0 ;  /* 0x0000000000007941 */ /* 0x000fea0003800000 */
.L_x_330:
        /* <DEDUP_REMOVED lines=9> */
.L_x_333:
[----:B------:R-:W-:Y:S05]  /*cf70*/  BSYNC B0 ;  /* 0x0000000000007941 */ /* 0x000fea0003800000 */
.L_x_332:
        /* <DEDUP_REMOVED lines=9> */
.L_x_335:
[----:B------:R-:W-:Y:S05]  /*d010*/  BSYNC B0 ;  /* 0x0000000000007941 */ /* 0x000fea0003800000 */
.L_x_334:
        /* <DEDUP_REMOVED lines=9> */
.L_x_337:
[----:B------:R-:W-:Y:S05]  /*d0b0*/  BSYNC B0 ;  /* 0x0000000000007941 */ /* 0x000fea0003800000 */
.L_x_336:
        /* <DEDUP_REMOVED lines=9> */
.L_x_339:
[----:B------:R-:W-:Y:S05]  /*d150*/  BSYNC B0 ;  /* 0x0000000000007941 */ /* 0x000fea0003800000 */
.L_x_338:
        /* <DEDUP_REMOVED lines=9> */
.L_x_341:
[----:B------:R-:W-:Y:S05]  /*d1f0*/  BSYNC B0 ;  /* 0x0000000000007941 */ /* 0x000fea0003800000 */
.L_x_340:
        /* <DEDUP_REMOVED lines=9> */
.L_x_343:
[----:B------:R-:W-:Y:S05]  /*d290*/  BSYNC B0 ;  /* 0x0000000000007941 */ /* 0x000fea0003800000 */
.L_x_342:
        /* <DEDUP_REMOVED lines=9> */
.L_x_345:
[----:B------:R-:W-:Y:S05]  /*d330*/  BSYNC B0 ;  /* 0x0000000000007941 */ /* 0x000fea0003800000 */
.L_x_344:
        /* <DEDUP_REMOVED lines=9> */
.L_x_347:
[----:B------:R-:W-:Y:S05]  /*d3d0*/  BSYNC B0 ;  /* 0x0000000000007941 */ /* 0x000fea0003800000 */
.L_x_346:
        /* <DEDUP_REMOVED lines=9> */
.L_x_349:
[----:B------:R-:W-:Y:S05]  /*d470*/  BSYNC B0 ;  /* 0x0000000000007941 */ /* 0x000fea0003800000 */
.L_x_348:
        /* <DEDUP_REMOVED lines=9> */
.L_x_351:
[----:B------:R-:W-:Y:S05]  /*d510*/  BSYNC B0 ;  /* 0x0000000000007941 */ /* 0x000fea0003800000 */
.L_x_350:
        /* <DEDUP_REMOVED lines=9> */
.L_x_353:
[----:B------:R-:W-:Y:S05]  /*d5b0*/  BSYNC B0 ;  /* 0x0000000000007941 */ /* 0x000fea0003800000 */
.L_x_352:
        /* <DEDUP_REMOVED lines=9> */
.L_x_355:
[----:B------:R-:W-:Y:S05]  /*d650*/  BSYNC B0 ;  /* 0x0000000000007941 */ /* 0x000fea0003800000 */
.L_x_354:
        /* <DEDUP_REMOVED lines=9> */
.L_x_357:
[----:B------:R-:W-:Y:S05]  /*d6f0*/  BSYNC B0 ;  /* 0x0000000000007941 */ /* 0x000fea0003800000 */
.L_x_356:
        /* <DEDUP_REMOVED lines=9> */
.L_x_359:
[----:B------:R-:W-:Y:S05]  /*d790*/  BSYNC B0 ;  /* 0x0000000000007941 */ /* 0x000fea0003800000 */
.L_x_358:
        /* <DEDUP_REMOVED lines=9> */
.L_x_361:
[----:B------:R-:W-:Y:S05]  /*d830*/  BSYNC B0 ;  /* 0x0000000000007941 */ /* 0x000fea0003800000 */
.L_x_360:
        /* <DEDUP_REMOVED lines=9> */
.L_x_363:
[----:B------:R-:W-:Y:S05]  /*d8d0*/  BSYNC B0 ;  /* 0x0000000000007941 */ /* 0x000fea0003800000 */
.L_x_362:
        /* <DEDUP_REMOVED lines=9> */
.L_x_365:
[----:B------:R-:W-:Y:S05]  /*d970*/  BSYNC B0 ;  /* 0x0000000000007941 */ /* 0x000fea0003800000 */
.L_x_364:
        /* <DEDUP_REMOVED lines=9> */
.L_x_367:
[----:B------:R-:W-:Y:S05]  /*da10*/  BSYNC B0 ;  /* 0x0000000000007941 */ /* 0x000fea0003800000 */
.L_x_366:
        /* <DEDUP_REMOVED lines=9> */
.L_x_369:
[----:B------:R-:W-:Y:S05]  /*dab0*/  BSYNC B0 ;  /* 0x0000000000007941 */ /* 0x000fea0003800000 */
.L_x_368:
        /* <DEDUP_REMOVED lines=9> */
.L_x_371:
[----:B------:R-:W-:Y:S05]  /*db50*/  BSYNC B0 ;  /* 0x0000000000007941 */ /* 0x000fea0003800000 */
.L_x_370:
        /* <DEDUP_REMOVED lines=9> */
.L_x_373:
[----:B------:R-:W-:Y:S05]  /*dbf0*/  BSYNC B0 ;  /* 0x0000000000007941 */ /* 0x000fea0003800000 */
.L_x_372:
        /* <DEDUP_REMOVED lines=9> */
.L_x_375:
[----:B------:R-:W-:Y:S05]  /*dc90*/  BSYNC B0 ;  /* 0x0000000000007941 */ /* 0x000fea0003800000 */
.L_x_374:
        /* <DEDUP_REMOVED lines=9> */
.L_x_377:
[----:B------:R-:W-:Y:S05]  /*dd30*/  BSYNC B0 ;  /* 0x0000000000007941 */ /* 0x000fea0003800000 */
.L_x_376:
        /* <DEDUP_REMOVED lines=9> */
.L_x_379:
[----:B------:R-:W-:Y:S05]  /*ddd0*/  BSYNC B0 ;  /* 0x0000000000007941 */ /* 0x000fea0003800000 */
.L_x_378:
        /* <DEDUP_REMOVED lines=9> */
.L_x_381:
[----:B------:R-:W-:Y:S05]  /*de70*/  BSYNC B0 ;  /* 0x0000000000007941 */ /* 0x000fea0003800000 */
.L_x_380:
        /* <DEDUP_REMOVED lines=9> */
.L_x_383:
[----:B------:R-:W-:Y:S05]  /*df10*/  BSYNC B0 ;  /* 0x0000000000007941 */ /* 0x000fea0003800000 */
.L_x_382:
        /* <DEDUP_REMOVED lines=9> */
.L_x_385:
[----:B------:R-:W-:Y:S05]  /*dfb0*/  BSYNC B0 ;  /* 0x0000000000007941 */ /* 0x000fea0003800000 */
.L_x_384:
        /* <DEDUP_REMOVED lines=9> */
.L_x_387:
[----:B------:R-:W-:Y:S05]  /*e050*/  BSYNC B0 ;  /* 0x0000000000007941 */ /* 0x000fea0003800000 */
.L_x_386:
        /* <DEDUP_REMOVED lines=9> */
.L_x_389:
[----:B------:R-:W-:Y:S05]  /*e0f0*/  BSYNC B0 ;  /* 0x0000000000007941 */ /* 0x000fea0003800000 */
.L_x_388:
        /* <DEDUP_REMOVED lines=9> */
.L_x_391:
[----:B------:R-:W-:Y:S05]  /*e190*/  BSYNC B0 ;  /* 0x0000000000007941 */ /* 0x000fea0003800000 */
.L_x_390:
        /* <DEDUP_REMOVED lines=9> */
.L_x_393:
[----:B------:R-:W-:Y:S05]  /*e230*/  BSYNC B0 ;  /* 0x0000000000007941 */ /* 0x000fea0003800000 */
.L_x_392:
[----:B01-3-5:R-:W-:Y:S01]  /*e240*/  LOP3.LUT R4, R15, 0xffffe000, RZ, 0xc0, !PT ;  /* 0xffffe0000f047812 */ /* 0x02bfe200078ec0ff */
        /* <DEDUP_REMOVED lines=8> */
.L_x_395:
[----:B------:R-:W-:Y:S05]  /*e2d0*/  BSYNC B0 ;  /* 0x0000000000007941 */ /* 0x000fea0003800000 */
.L_x_394:
[----:B-----5:R-:W-:Y:S01]  /*e2e0*/  LOP3.LUT R4, R15, 0xffffe000, RZ, 0xc0, !PT ;  /* 0xffffe0000f047812 */ /* 0x020fe200078ec0ff */
[----:B------:R-:W-:Y:S01]  /*e2f0*/  BSSY B0, `(.L_x_396) ;  /* 0x000000c000007945 */ /* 0x000fe20003800000 */
[----:B------:R-:W-:Y:S02]  /*e300*/  ISETP.GT.AND P1, PT, R0, 0x79, P1 ;  /* 0x000000790000780c */ /* 0x000fe40000f24270 */
[----:B0-----:R-:W-:Y:S01]  /*e310*/  IADD3 R8, P0, R12, 0xc0, RZ ;  /* 0x000000c00c087810 */ /* 0x001fe20007f1e0ff */
[----:B------:R-:W-:Y:S01]  /*e320*/  FMUL R5, R4, UR22 ;  /* 0x0000001604057c20 */ /* 0x000fe20008400000 */
[----:B------:R-:W-:-:S03]  /*e330*/  @P2 IMAD.MOV.U32 R4, RZ, RZ, R18 ;  /* 0x000000ffff042224 */ /* 0x000fc600078e0012 */
[----:B------:R-:W-:Y:S01]  /*e340*/  FFMA R9, R150, UR11, R5 ;  /* 0x0000000b96097c23 */ /* 0x000fe20008000005 */
[----:B------:R-:W-:Y:S02]  /*e350*/  @P2 IMAD.MOV.U32 R5, RZ, RZ, R19 ;  /* 0x000000ffff052224 */ /* 0x000fe400078e0013 */
[----:B------:R-:W-:Y:S02]  /*e360*/  IMAD.X R12, RZ, RZ, R13, P0 ;  /* 0x000000ffff0c7224 */ /* 0x000fe400000e060d */
[----:B------:R-:W-:-:S05]  /*e370*/  F2FP.TF32.F32.PACK_B R9, R9 ;  /* 0x00000009ff09723e */ /* 0x000fca00024050ff */
[----:B------:R0:W-:Y:S01]  /*e380*/  @P2 STG.E desc[UR20][R4.64+0x1e0], R9 ;  /* 0x0001e00904002986 */ /* 0x0001e2000c101914 */
[----:B------:R-:W-:Y:S05]  /*e390*/  @!P1 BRA `(.L_x_397) ;  /* 0x0000000000049947 */ /* 0x000fea0003800000 */
[----:B------:R3:W5:Y:S02]  /*e3a0*/  LDG.E.LTC128B R15, desc[UR20][R6.64+0x1e4] ;  /* 0x0001e414060f7981 */ /* 0x000764000c1e1920 */
.L_x_397:
[----:B------:R-:W-:Y:S05]  /*e3b0*/  BSYNC B0 ;  /* 0x0000000000007941 */ /* 0x000fea0003800000 */
.L_x_396:
[----:B0----5:R-:W-:Y:S01]  /*e3c0*/  LOP3.LUT R4, R15, 0xffffe000, RZ, 0xc0, !PT ;  /* 0xffffe0000f047812 */ /* 0x021fe200078ec0ff */
[----:B------:R-:W-:Y:S01]  /*e3d0*/  IMAD R5, R12, UR16, RZ ;  /* 0x000000100c057c24 */ /* 0x000fe2000f8e02ff */
[----:B------:R-:W-:Y:S01]  /*e3e0*/  ISETP.GT.AND P0, PT, R14, 0xc0, PT ;  /* 0x000000c00e00780c */ /* 0x000fe20003f04270 */
[----:B-1234-:R-:W-:-:S04]  /*e3f0*/  IMAD.WIDE.U32 R6, R8, UR16, R10 ;  /* 0x0000001008067c25 */ /* 0x01efc8000f8e000a */
        /* <DEDUP_REMOVED lines=10> */
[----:B------:R-:W-:Y:S01]  /*e4a0*/  IMAD.U32 R9, RZ, RZ, UR14 ;  /* 0x0000000eff097e24 */ /* 0x000fe2000f8e00ff */
[----:B------:R-:W-:Y:S01]  /*e4b0*/  UIMAD UR4, UR15, 0x300, URZ ;  /* 0x000003000f0478a4 */ /* 0x000fe2000f8e023f */
[----:B------:R-:W-:Y:S01]  /*e4c0*/  ISETP.GT.AND P3, PT, R0, 0x1, P0 ;  /* 0x000000010000780c */ /* 0x000fe20000764270 */
[----:B------:R-:W-:Y:S01]  /*e4d0*/  BSSY B0, `(.L_x_398) ;  /* 0x000000c000007945 */ /* 0x000fe20003800000 */
[----:B------:R-:W-:-:S04]  /*e4e0*/  IMAD.WIDE.U32 R2, R9, 0x300, R2 ;  /* 0x0000030009027825 */ /* 0x000fc800078e0002 */
[----:B------:R-:W-:Y:S01]  /*e4f0*/  IMAD.WIDE.U32 R8, R8, R17, UR12 ;  /* 0x0000000c08087e25 */ /* 0x000fe2000f8e0011 */
[----:B--2---:R-:W-:-:S05]  /*e500*/  LOP3.LUT R6, R15, 0xffffe000, RZ, 0xc0, !PT ;  /* 0xffffe0000f067812 */ /* 0x004fca00078ec0ff */
[----:B------:R-:W-:Y:S01]  /*e510*/  FMUL R7, R6, UR22 ;  /* 0x0000001606077c20 */ /* 0x000fe20008400000 */
[----:B------:R-:W-:-:S03]  /*e520*/  @P2 IMAD.MOV.U32 R6, RZ, RZ, R2 ;  /* 0x000000ffff062224 */ /* 0x000fc600078e0002 */
[----:B------:R-:W-:Y:S01]  /*e530*/  FFMA R21, R24, UR11, R7 ;  /* 0x0000000b18157c23 */ /* 0x000fe20008000007 */
[----:B------:R-:W-:-:S04]  /*e540*/  VIADD R7, R3, UR4 ;  /* 0x0000000403077c36 */ /* 0x000fc80008000000 */
[----:B------:R-:W-:-:S05]  /*e550*/  F2FP.TF32.F32.PACK_B R21, R21 ;  /* 0x00000015ff15723e */ /* 0x000fca00024050ff */
[----:B------:R0:W-:Y:S01]  /*e560*/  @P2 STG.E desc[UR20][R6.64], R21 ;  /* 0x0000001506002986 */ /* 0x0001e2000c101914 */
[----:B------:R-:W-:Y:S05]  /*e570*/  @!P3 BRA `(.L_x_399) ;  /* 0x000000000004b947 */ /* 0x000fea0003800000 */
[----:B------:R1:W5:Y:S02]  /*e580*/  LDG.E.LTC128B R15, desc[UR20][R4.64+0x4] ;  /* 0x00000414040f7981 */ /* 0x000364000c1e1920 */
.L_x_399:
[----:B------:R-:W-:Y:S05]  /*e590*/  BSYNC B0 ;  /* 0x0000000000007941 */ /* 0x000fea0003800000 */
.L_x_398:
[----:B-----5:R-:W-:Y:S01]  /*e5a0*/  LOP3.LUT R12, R15, 0xffffe000, RZ, 0xc0, !PT ;  /* 0xffffe0000f0c7812 */ /* 0x020fe200078ec0ff */
[----:B------:R-:W-:Y:S01]  /*e5b0*/  BSSY B0, `(.L_x_400) ;  /* 0x000000f000007945 */ /* 0x000fe20003800000 */
[----:B------:R-:W-:Y:S02]  /*e5c0*/  IADD3 R10, P2, R10, R8, RZ ;  /* 0x000000080a0a7210 */ /* 0x000fe40007f5e0ff */
[----:B------:R-:W-:Y:S01]  /*e5d0*/  ISETP.GT.AND P1, PT, R14, 0xc8, PT ;  /* 0x000000c80e00780c */ /* 0x000fe20003f24270 */
[----:B------:R-:W-:Y:S01]  /*e5e0*/  FMUL R12, R12, UR22 ;  /* 0x000000160c0c7c20 */ /* 0x000fe20008400000 */
[----:B------:R-:W-:Y:S01]  /*e5f0*/  IADD3.X R9, R11, R13, R9, P2, !PT ;  /* 0x0000000d0b097210 */ /* 0x000fe200017fe409 */
[----:B------:R-:W-:Y:S01]  /*e600*/  @P3 IMAD.MOV.U32 R11, RZ, RZ, R7 ;  /* 0x000000ffff0b3224 */ /* 0x000fe200078e0007 */
[----:B------:R-:W-:Y:S01]  /*e610*/  LEA R8, P2, R10, UR18, 0x2 ;  /* 0x000000120a087c11 */ /* 0x000fe2000f8410ff */
[----:B------:R-:W-:Y:S01]  /*e620*/  FFMA R25, R25, UR11, R12 ;  /* 0x0000000b19197c23 */ /* 0x000fe2000800000c */
[----:B------:R-:W-:-:S02]  /*e630*/  ISETP.GT.AND P4, PT, R0, RZ, P1 ;  /* 0x000000ff0000720c */ /* 0x000fc40000f84270 */
[----:B------:R-:W-:Y:S01]  /*e640*/  LEA.HI.X R9, R10, UR19, R9, 0x2, P2 ;  /* 0x000000130a097c11 */ /* 0x000fe200090f1409 */
[----:B------:R-:W-:Y:S01]  /*e650*/  @P3 IMAD.MOV.U32 R10, RZ, RZ, R2 ;  /* 0x000000ffff0a3224 */ /* 0x000fe200078e0002 */
[----:B------:R-:W-:-:S05]  /*e660*/  F2FP.TF32.F32.PACK_B R25, R25 ;  /* 0x00000019ff19723e */ /* 0x000fca00024050ff */
[----:B------:R2:W-:Y:S04]  /*e670*/  @P3 STG.E desc[UR20][R10.64+0x4], R25 ;  /* 0x000004190a003986 */ /* 0x0005e8000c101914 */
[----:B------:R-:W-:Y:S05]  /*e680*/  @!P4 BRA `(.L_x_401) ;  /* 0x000000000004c947 */ /* 0x000fea0003800000 */
[----:B------:R3:W5:Y:S02]  /*e690*/  LDG.E.LTC128B R15, desc[UR20][R8.64] ;  /* 0x00000014080f7981 */ /* 0x000764000c1e1920 */
.L_x_401:
[----:B------:R-:W-:Y:S05]  /*e6a0*/  BSYNC B0 ;  /* 0x0000000000007941 */ /* 0x000fea0003800000 */
.L_x_400:
[----:B--2--5:R-:W-:Y:S01]  /*e6b0*/  LOP3.LUT R10, R15, 0xffffe000, RZ, 0xc0, !PT ;  /* 0xffffe0000f0a7812 */ /* 0x024fe200078ec0ff */
[----:B------:R-:W-:Y:S01]  /*e6c0*/  BSSY B0, `(.L_x_402) ;  /* 0x000000a000007945 */ /* 0x000fe20003800000 */
[----:B------:R-:W-:-:S03]  /*e6d0*/  ISETP.GT.AND P3, PT, R0, 0x1, P1 ;  /* 0x000000010000780c */ /* 0x000fc60000f64270 */
        /* <DEDUP_REMOVED lines=8> */
.L_x_403:
[----:B------:R-:W-:Y:S05]  /*e760*/  BSYNC B0 ;  /* 0x0000000000007941 */ /* 0x000fea0003800000 */
.L_x_402:
        /* <DEDUP_REMOVED lines=9> */
.L_x_405:
[----:B------:R-:W-:Y:S05]  /*e800*/  BSYNC B0 ;  /* 0x0000000000007941 */ /* 0x000fea0003800000 */
.L_x_404:
[----:B-----5:R-:W-:Y:S01]  /*e810*/  LOP3.LUT R12, R15, 0xffffe000, RZ, 0xc0, !PT ;  /* 0xffffe0000f0c7812 */ /* 0x020fe200078ec0ff */
[----:B------:R-:W-:Y:S01]  /*e820*/  BSSY B0, `(.L_x_406) ;  /* 0x000000a000007945 */ /* 0x000fe20003800000 */
[----:B------:R-:W-:-:S03]  /*e830*/  ISETP.GT.AND P3, PT, R0, 0x9, P0 ;  /* 0x000000090000780c */ /* 0x000fc60000764270 */
[----:B--2---:R-:W-:Y:S01]  /*e840*/  FMUL R13, R12, UR22 ;  /* 0x000000160c0d7c20 */ /* 0x004fe20008400000 */
[----:B------:R-:W-:-:S03]  /*e850*/  @P4 IMAD.MOV.U32 R12, RZ, RZ, R2 ;  /* 0x000000ffff0c4224 */ /* 0x000fc600078e0002 */
[----:B------:R-:W-:Y:S01]  /*e860*/  FFMA R17, R28, UR11, R13 ;  /* 0x0000000b1c117c23 */ /* 0x000fe2000800000d */
[----:B------:R-:W-:-:S04]  /*e870*/  @P4 IMAD.MOV.U32 R13, RZ, RZ, R7 ;  /* 0x000000ffff0d4224 */ /* 0x000fc800078e0007 */
[----:B------:R-:W-:-:S05]  /*e880*/  F2FP.TF32.F32.PACK_B R17, R17 ;  /* 0x00000011ff11723e */ /* 0x000fca00024050ff */
[----:B------:R2:W-:Y:S01]  /*e890*/  @P4 STG.E desc[UR20][R12.64+0x20], R17 ;  /* 0x000020110c004986 */ /* 0x0005e2000c101914 */
[----:B------:R-:W-:Y:S05]  /*e8a0*/  @!P3 BRA `(.L_x_407) ;  /* 0x000000000004b947 */ /* 0x000fea0003800000 */
[----:B------:R0:W5:Y:S02]  /*e8b0*/  LDG.E.LTC128B R15, desc[UR20][R4.64+0x24] ;  /* 0x00002414040f7981 */ /* 0x000164000c1e1920 */
.L_x_407:
[----:B------:R-:W-:Y:S05]  /*e8c0*/  BSYNC B0 ;  /* 0x0000000000007941 */ /* 0x000fea0003800000 */
.L_x_406:
[----:B--2--5:R-:W-:Y:S01]  /*e8d0*/  LOP3.LUT R12, R15, 0xffffe000, RZ, 0xc0, !PT ;  /* 0xffffe0000f0c7812 */ /* 0x024fe200078ec0ff */
[----:B------:R-:W-:Y:S01]  /*e8e0*/  @P3 IMAD.MOV.U32 R13, RZ, RZ, R7 ;  /* 0x000000ffff0d3224 */ /* 0x000fe200078e0007 */
[----:B------:R-:W-:Y:S01]  /*e8f0*/  ISETP.GT.AND P4, PT, R0, 0x8, P1 ;  /* 0x000000080000780c */ /* 0x000fe20000f84270 */
[----:B------:R-:W-:Y:S02]  /*e900*/  BSSY B0, `(.L_x_408) ;  /* 0x0000008000007945 */ /* 0x000fe40003800000 */
[----:B------:R-:W-:-:S04]  /*e910*/  FMUL R12, R12, UR22 ;  /* 0x000000160c0c7c20 */ /* 0x000fc80008400000 */
[----:B------:R-:W-:Y:S01]  /*e920*/  FFMA R29, R29, UR11, R12 ;  /* 0x0000000b1d1d7c23 */ /* 0x000fe2000800000c */
[----:B------:R-:W-:-:S04]  /*e930*/  @P3 IMAD.MOV.U32 R12, RZ, RZ, R2 ;  /* 0x000000ffff0c3224 */ /* 0x000fc800078e0002 */
[----:B------:R-:W-:-:S05]  /*e940*/  F2FP.TF32.F32.PACK_B R29, R29 ;  /* 0x0000001dff1d723e */ /* 0x000fca00024050ff */
[----:B------:R2:W-:Y:S01]  /*e950*/  @P3 STG.E desc[UR20][R12.64+0x24], R29 ;  /* 0x0000241d0c003986 */ /* 0x0005e2000c101914 */
[----:B------:R-:W-:Y:S05]  /*e960*/  @!P4 BRA `(.L_x_409) ;  /* 0x000000000004c947 */ /* 0x000fea0003800000 */
[----:B------:R0:W5:Y:S02]  /*e970*/  LDG.E.LTC128B R15, desc[UR20][R8.64+0x20] ;  /* 0x00002014080f7981 */ /* 0x000164000c1e1920 */
.L_x_409:
[----:B------:R-:W-:Y:S05]  /*e980*/  BSYNC B0 ;  /* 0x0000000000007941 */ /* 0x000fea0003800000 */
.L_x_408:
[----:B--2--5:R-:W-:Y:S01]  /*e990*/  LOP3.LUT R12, R15, 0xffffe000, RZ, 0xc0, !PT ;  /* 0xffffe0000f0c7812 */ /* 0x024fe200078ec0ff */
        /* <DEDUP_REMOVED lines=8> */
.L_x_411:
[----:B------:R-:W-:Y:S05]  /*ea20*/  BSYNC B0 ;  /* 0x0000000000007941 */ /* 0x000fea0003800000 */
.L_x_410:
        /* <DEDUP_REMOVED lines=9> */
.L_x_413:
[----:B------:R-:W-:Y:S05]  /*eac0*/  BSYNC B0 ;  /* 0x0000000000007941 */ /* 0x000fea0003800000 */
.L_x_412:
        /* <DEDUP_REMOVED lines=11> */
.L_x_415:
[----:B------:R-:W-:Y:S05]  /*eb80*/  BSYNC B0 ;  /* 0x0000000000007941 */ /* 0x000fea0003800000 */
.L_x_414:
        /* <DEDUP_REMOVED lines=11> */
.L_x_417:
[----:B------:R-:W-:Y:S05]  /*ec40*/  BSYNC B0 ;  /* 0x0000000000007941 */ /* 0x000fea0003800000 */
.L_x_416:
        /* <DEDUP_REMOVED lines=9> */
.L_x_419:
[----:B------:R-:W-:Y:S05]  /*ece0*/  BSYNC B0 ;  /* 0x0000000000007941 */ /* 0x000fea0003800000 */
.L_x_418:
        /* <DEDUP_REMOVED lines=9> */
.L_x_421:
[----:B------:R-:W-:Y:S05]  /*ed80*/  BSYNC B0 ;  /* 0x0000000000007941 */ /* 0x000fea0003800000 */
.L_x_420:
[----:B-----5:R-:W-:Y:S01]  /*ed90*/  LOP3.LUT R12, R15, 0xffffe000, RZ, 0xc0, !PT ;  /* 0xffffe0000f0c7812 */ /* 0x020fe200078ec0ff */
[----:B------:R-:W-:Y:S01]  /*eda0*/  BSSY B0, `(.L_x_422) ;  /* 0x000000a000007945 */ /* 0x000fe20003800000 */
[----:B------:R-:W-:-:S03]  /*edb0*/  ISETP.GT.AND P3, PT, R0, 0x19, P0 ;  /* 0x000000190000780c */ /* 0x000fc60000764270 */
[----:B--2---:R-:W-:Y:S01]  /*edc0*/  FMUL R13, R12, UR22 ;  /* 0x000000160c0d7c20 */ /* 0x004fe20008400000 */
[----:B------:R-:W-:-:S03]  /*edd0*/  @P4 IMAD.MOV.U32 R12, RZ, RZ, R2 ;  /* 0x000000ffff0c4224 */ /* 0x000fc600078e0002 */
[----:B------:R-:W-:Y:S01]  /*ede0*/  FFMA R17, R36, UR11, R13 ;  /* 0x0000000b24117c23 */ /* 0x000fe2000800000d */
[----:B------:R-:W-:-:S04]  /*edf0*/  @P4 MOV R13, R7 ;  /* 0x00000007000d4202 */ /* 0x000fc80000000f00 */
[----:B------:R-:W-:-:S05]  /*ee00*/  F2FP.TF32.F32.PACK_B R17, R17 ;  /* 0x00000011ff11723e */ /* 0x000fca00024050ff */
[----:B------:R2:W-:Y:S01]  /*ee10*/  @P4 STG.E desc[UR20][R12.64+0x60], R17 ;  /* 0x000060110c004986 */ /* 0x0005e2000c101914 */
[----:B------:R-:W-:Y:S05]  /*ee20*/  @!P3 BRA `(.L_x_423) ;  /* 0x000000000004b947 */ /* 0x000fea0003800000 */
[----:B------:R0:W5:Y:S02]  /*ee30*/  LDG.E.LTC128B R15, desc[UR20][R4.64+0x64] ;  /* 0x00006414040f7981 */ /* 0x000164000c1e1920 */
.L_x_423:
[----:B------:R-:W-:Y:S05]  /*ee40*/  BSYNC B0 ;  /* 0x0000000000007941 */ /* 0x000fea0003800000 */
.L_x_422:
        /* <DEDUP_REMOVED lines=11> */
.L_x_425:
[----:B------:R-:W-:Y:S05]  /*ef00*/  BSYNC B0 ;  /* 0x0000000000007941 */ /* 0x000fea0003800000 */
.L_x_424:
        /* <DEDUP_REMOVED lines=9> */
.L_x_427:
[----:B------:R-:W-:Y:S05]  /*efa0*/  BSYNC B0 ;  /* 0x0000000000007941 */ /* 0x000fea0003800000 */
.L_x_426:
        /* <DEDUP_REMOVED lines=9> */
.L_x_429:
[----:B------:R-:W-:Y:S05]  /*f040*/  BSYNC B0 ;  /* 0x0000000000007941 */ /* 0x000fea0003800000 */
.L_x_428:
        /* <DEDUP_REMOVED lines=11> */
.L_x_431:
[----:B------:R-:W-:Y:S05]  /*f100*/  BSYNC B0 ;  /* 0x0000000000007941 */ /* 0x000fea0003800000 */
.L_x_430:
        /* <DEDUP_REMOVED lines=11> */
.L_x_433:
[----:B------:R-:W-:Y:S05]  /*f1c0*/  BSYNC B0 ;  /* 0x0000000000007941 */ /* 0x000fea0003800000 */
.L_x_432:
        /* <DEDUP_REMOVED lines=9> */
.L_x_435:
[----:B------:R-:W-:Y:S05]  /*f260*/  BSYNC B0 ;  /* 0x0000000000007941 */ /* 0x000fea0003800000 */
.L_x_434:
        /* <DEDUP_REMOVED lines=9> */
.L_x_437:
[----:B------:R-:W-:Y:S05]  /*f300*/  BSYNC B0 ;  /* 0x0000000000007941 */ /* 0x000fea0003800000 */
.L_x_436:
        /* <DEDUP_REMOVED lines=11> */
.L_x_439:
[----:B------:R-:W-:Y:S05]  /*f3c0*/  BSYNC B0 ;  /* 0x0000000000007941 */ /* 0x000fea0003800000 */
.L_x_438:
        /* <DEDUP_REMOVED lines=11> */
.L_x_441:
[----:B------:R-:W-:Y:S05]  /*f480*/  BSYNC B0 ;  /* 0x0000000000007941 */ /* 0x000fea0003800000 */
.L_x_440:
        /* <DEDUP_REMOVED lines=9> */
.L_x_443:
[----:B------:R-:W-:Y:S05]  /*f520*/  BSYNC B0 ;  /* 0x0000000000007941 */ /* 0x000fea0003800000 */
.L_x_442:
        /* <DEDUP_REMOVED lines=9> */
.L_x_445:
[----:B------:R-:W-:Y:S05]  /*f5c0*/  BSYNC B0 ;  /* 0x0000000000007941 */ /* 0x000fea0003800000 */
.L_x_444:
        /* <DEDUP_REMOVED lines=11> */
.L_x_447:
[----:B------:R-:W-:Y:S05]  /*f680*/  BSYNC B0 ;  /* 0x0000000000007941 */ /* 0x000fea0003800000 */
.L_x_446:
        /* <DEDUP_REMOVED lines=11> */
.L_x_449:
[----:B------:R-:W-:Y:S05]  /*f740*/  BSYNC B0 ;  /* 0x0000000000007941 */ /* 0x000fea0003800000 */
.L_x_448:
[----:B0----5:R-:W-:Y:S01]  /*f750*/  LOP3.LUT R11, R15, 0xffffe000, RZ, 0xc0, !PT ;  /* 0xffffe0000f0b7812 */ /* 0x021fe200078ec0ff */
[----:B------:R-:W-:Y:S01]  /*f760*/  BSSY B0, `(.L_x_450) ;  /* 0x0000009000007945 */ /* 0x000fe20003800000 */
[----:B------:R-:W-:-:S03]  /*f770*/  ISETP.GT.AND P3, PT, R0, 0x31, P1 ;  /* 0x000000310000780c */ /* 0x000fc60000f64270 */
[----:B------:R-:W-:-:S04]  /*f780*/  FMUL R11, R11, UR22 ;  /* 0x000000160b0b7c20 */ /* 0x000fc80008400000 */
[----:B--2---:R-:W-:Y:S01]  /*f790*/  FFMA R13, R50, UR11, R11 ;  /* 0x0000000b320d7c23 */ /* 0x004fe2000800000b */
[----:B------:R-:W-:-:S04]  /*f7a0*/  IADD3.X R11, R7, UR5, RZ, P2, !PT ;  /* 0x00000005070b7c10 */ /* 0x000fc800097fe4ff */
[----:B------:R-:W-:-:S05]  /*f7b0*/  F2FP.TF32.F32.PACK_B R13, R13 ;  /* 0x0000000dff0d723e */ /* 0x000fca00024050ff */
[----:B------:R0:W-:Y:S01]  /*f7c0*/  @P4 STG.E desc[UR20][R10.64+0xc0], R13 ;  /* 0x0000c00d0a004986 */ /* 0x0001e2000c101914 */
[----:B------:R-:W-:Y:S05]  /*f7d0*/  @!P3 BRA `(.L_x_451) ;  /* 0x000000000004b947 */ /* 0x000fea0003800000 */
[----:B------:R2:W5:Y:S02]  /*f7e0*/  LDG.E.LTC128B R15, desc[UR20][R8.64+0xc4] ;  /* 0x0000c414080f7981 */ /* 0x000564000c1e1920 */
.L_x_451:
[----:B------:R-:W-:Y:S05]  /*f7f0*/  BSYNC B0 ;  /* 0x0000000000007941 */ /* 0x000fea0003800000 */
.L_x_450:
[----:B-----5:R-:W-:Y:S01]  /*f800*/  LOP3.LUT R12, R15, 0xffffe000, RZ, 0xc0, !PT ;  /* 0xffffe0000f0c7812 */ /* 0x020fe200078ec0ff */
[----:B0-----:R-:W-:Y:S01]  /*f810*/  @P3 IMAD.MOV.U32 R13, RZ, RZ, R11 ;  /* 0x000000ffff0d3224 */ /* 0x001fe200078e000b */
[----:B------:R-:W-:Y:S01]  /*f820*/  ISETP.GT.AND P2, PT, R0, 0x38, P0 ;  /* 0x000000380000780c */ /* 0x000fe20000744270 */
[----:B------:R-:W-:Y:S02]  /*f830*/  BSSY B0, `(.L_x_452) ;  /* 0x0000008000007945 */ /* 0x000fe40003800000 */
[----:B------:R-:W-:-:S04]  /*f840*/  FMUL R12, R12, UR22 ;  /* 0x000000160c0c7c20 */ /* 0x000fc80008400000 */
[----:B------:R-:W-:Y:S01]  /*f850*/  FFMA R51, R51, UR11, R12 ;  /* 0x0000000b33337c23 */ /* 0x000fe2000800000c */
[----:B------:R-:W-:-:S04]  /*f860*/  VIADD R12, R2, UR8 ;  /* 0x00000008020c7c36 */ /* 0x000fc80008000000 */
[----:B------:R-:W-:-:S05]  /*f870*/  F2FP.TF32.F32.PACK_B R51, R51 ;  /* 0x00000033ff33723e */ /* 0x000fca00024050ff */
[----:B------:R0:W-:Y:S01]  /*f880*/  @P3 STG.E desc[UR20][R12.64+0xc4], R51 ;  /* 0x0000c4330c003986 */ /* 0x0001e2000c101914 */
[----:B------:R-:W-:Y:S05]  /*f890*/  @!P2 BRA `(.L_x_453) ;  /* 0x000000000004a947 */ /* 0x000fea0003800000 */
[----:B------:R0:W5:Y:S02]  /*f8a0*/  LDG.E.LTC128B R15, desc[UR20][R4.64+0xe0] ;  /* 0x0000e014040f7981 */ /* 0x000164000c1e1920 */
.L_x_453:
[----:B------:R-:W-:Y:S05]  /*f8b0*/  BSYNC B0 ;  /* 0x0000000000007941 */ /* 0x000fea0003800000 */
.L_x_452:
[----:B0----5:R-:W-:Y:S01]  /*f8c0*/  LOP3.LUT R12, R15, 0xffffe000, RZ, 0xc0, !PT ;  /* 0xffffe0000f0c7812 */ /* 0x021fe200078ec0ff */
[----:B------:R-:W-:Y:S01]  /*f8d0*/  BSSY B0, `(.L_x_454) ;  /* 0x000000a000007945 */ /* 0x000fe20003800000 */
[----:B------:R-:W-:-:S03]  /*f8e0*/  ISETP.GT.AND P3, PT, R0, 0x39, P0 ;  /* 0x000000390000780c */ /* 0x000fc60000764270 */
[----:B------:R-:W-:Y:S01]  /*f8f0*/  FMUL R13, R12, UR22 ;  /* 0x000000160c0d7c20 */ /* 0x000fe20008400000 */
[----:B------:R-:W-:-:S03]  /*f900*/  @P2 IMAD.MOV.U32 R12, RZ, RZ, R2 ;  /* 0x000000ffff0c2224 */ /* 0x000fc600078e0002 */
[----:B------:R-:W-:Y:S01]  /*f910*/  FFMA R17, R52, UR11, R13 ;  /* 0x0000000b34117c23 */ /* 0x000fe2000800000d */
[----:B------:R-:W-:-:S04]  /*f920*/  @P2 IMAD.MOV.U32 R13, RZ, RZ, R7 ;  /* 0x000000ffff0d2224 */ /* 0x000fc800078e0007 */
[----:B------:R-:W-:-:S05]  /*f930*/  F2FP.TF32.F32.PACK_B R17, R17 ;  /* 0x00000011ff11723e */ /* 0x000fca00024050ff */
[----:B------:R0:W-:Y:S01]  /*f940*/  @P2 STG.E desc[UR20][R12.64+0xe0], R17 ;  /* 0x0000e0110c002986 */ /* 0x0001e2000c101914 */
[----:B------:R-:W-:Y:S05]  /*f950*/  @!P3 BRA `(.L_x_455) ;  /* 0x000000000004b947 */ /* 0x000fea0003800000 */
[----:B------:R0:W5:Y:S02]  /*f960*/  LDG.E.LTC128B R15, desc[UR20][R4.64+0xe4] ;  /* 0x0000e414040f7981 */ /* 0x000164000c1e1920 */
.L_x_455:
[----:B------:R-:W-:Y:S05]  /*f970*/  BSYNC B0 ;  /* 0x0000000000007941 */ /* 0x000fea0003800000 */
.L_x_454:
[----:B0----5:R-:W-:Y:S01]  /*f980*/  LOP3.LUT R12, R15, 0xffffe000, RZ, 0xc0, !PT ;  /* 0xffffe0000f0c7812 */ /* 0x021fe200078ec0ff */
        /* <DEDUP_REMOVED lines=10> */
.L_x_457:
[----:B------:R-:W-:Y:S05]  /*fa30*/  BSYNC B0 ;  /* 0x0000000000007941 */ /* 0x000fea0003800000 */
.L_x_456:
[----:B0----5:R-:W-:Y:S01]  /*fa40*/  LOP3.LUT R12, R15, 0xffffe000, RZ, 0xc0, !PT ;  /* 0xffffe0000f0c7812 */ /* 0x021fe200078ec0ff */
[----:B------:R-:W-:Y:S01]  /*fa50*/  BSSY B0, `(.L_x_458) ;  /* 0x000000a000007945 */ /* 0x000fe20003800000 */
[----:B------:R-:W-:-:S03]  /*fa60*/  ISETP.GT.AND P3, PT, R0, 0x39, P1 ;  /* 0x000000390000780c */ /* 0x000fc60000f64270 */
[----:B------:R-:W-:Y:S01]  /*fa70*/  FMUL R13, R12, UR22 ;  /* 0x000000160c0d7c20 */ /* 0x000fe20008400000 */
[----:B------:R-:W-:-:S03]  /*fa80*/  VIADD R12, R2, UR8 ;  /* 0x00000008020c7c36 */ /* 0x000fc60008000000 */
[----:B------:R-:W-:Y:S01]  /*fa90*/  FFMA R17, R54, UR11, R13 ;  /* 0x0000000b36117c23 */ /* 0x000fe2000800000d */
[----:B------:R-:W-:-:S04]  /*faa0*/  @P2 IMAD.MOV.U32 R13, RZ, RZ, R11 ;  /* 0x000000ffff0d2224 */ /* 0x000fc800078e000b */
[----:B------:R-:W-:-:S05]  /*fab0*/  F2FP.TF32.F32.PACK_B R17, R17 ;  /* 0x00000011ff11723e */ /* 0x000fca00024050ff */
[----:B------:R0:W-:Y:S01]  /*fac0*/  @P2 STG.E desc[UR20][R12.64+0xe0], R17 ;  /* 0x0000e0110c002986 */ /* 0x0001e2000c101914 */
[----:B------:R-:W-:Y:S05]  /*fad0*/  @!P3 BRA `(.L_x_459) ;  /* 0x000000000004b947 */ /* 0x000fea0003800000 */
[----:B------:R0:W5:Y:S02]  /*fae0*/  LDG.E.LTC128B R15, desc[UR20][R8.64+0xe4] ;  /* 0x0000e414080f7981 */ /* 0x000164000c1e1920 */
.L_x_459:
[----:B------:R-:W-:Y:S05]  /*faf0*/  BSYNC B0 ;  /* 0x0000000000007941 */ /* 0x000fea0003800000 */
.L_x_458:
[----:B0----5:R-:W-:Y:S01]  /*fb00*/  LOP3.LUT R12, R15, 0xffffe000, RZ, 0xc0, !PT ;  /* 0xffffe0000f0c7812 */ /* 0x021fe200078ec0ff */
[----:B------:R-:W-:Y:S01]  /*fb10*/  @P3 IMAD.MOV.U32 R13, RZ, RZ, R11 ;  /* 0x000000ffff0d3224 */ /* 0x000fe200078e000b */
        /* <DEDUP_REMOVED lines=9> */
.L_x_461:
[----:B------:R-:W-:Y:S05]  /*fbb0*/  BSYNC B0 ;  /* 0x0000000000007941 */ /* 0x000fea0003800000 */
.L_x_460:
        /* <DEDUP_REMOVED lines=11> */
.L_x_463:
[----:B------:R-:W-:Y:S05]  /*fc70*/  BSYNC B0 ;  /* 0x0000000000007941 */ /* 0x000fea0003800000 */
.L_x_462:
        /* <DEDUP_REMOVED lines=11> */
.L_x_465:
[----:B------:R-:W-:Y:S05]  /*fd30*/  BSYNC B0 ;  /* 0x0000000000007941 */ /* 0x000fea0003800000 */
.L_x_464:
        /* <DEDUP_REMOVED lines=11> */
.L_x_467:
[----:B------:R-:W-:Y:S05]  /*fdf0*/  BSYNC B0 ;  /* 0x0000000000007941 */ /* 0x000fea0003800000 */
.L_x_466:
        /* <DEDUP_REMOVED lines=11> */
.L_x_469:
[----:B------:R-:W-:Y:S05]  /*feb0*/  BSYNC B0 ;  /* 0x0000000000007941 */ /* 0x000fea0003800000 */
.L_x_468:
        /* <DEDUP_REMOVED lines=11> */
.L_x_471:
[----:B------:R-:W-:Y:S05]  /*ff70*/  BSYNC B0 ;  /* 0x0000000000007941 */ /* 0x000fea0003800000 */
.L_x_470:
        /* <DEDUP_REMOVED lines=11> */
.L_x_473:
[----:B------:R-:W-:Y:S05]  /*10030*/  BSYNC B0 ;  /* 0x0000000000007941 */ /* 0x000fea0003800000 */
.L_x_472:
        /* <DEDUP_REMOVED lines=11> */
.L_x_475:
[----:B------:R-:W-:Y:S05]  /*100f0*/  BSYNC B0 ;  /* 0x0000000000007941 */ /* 0x000fea0003800000 */
.L_x_474:
        /* <DEDUP_REMOVED lines=11> */
.L_x_477:
[----:B------:R-:W-:Y:S05]  /*101b0*/  BSYNC B0 ;  /* 0x0000000000007941 */ /* 0x000fea0003800000 */
.L_x_476:
        /* <DEDUP_REMOVED lines=11> */
.L_x_479:
[----:B------:R-:W-:Y:S05]  /*10270*/  BSYNC B0 ;  /* 0x0000000000007941 */ /* 0x000fea0003800000 */
.L_x_478:
        /* <DEDUP_REMOVED lines=11> */
.L_x_481:
[----:B------:R-:W-:Y:S05]  /*10330*/  BSYNC B0 ;  /* 0x0000000000007941 */ /* 0x000fea0003800000 */
.L_x_480:
        /* <DEDUP_REMOVED lines=11> */
.L_x_483:
[----:B------:R-:W-:Y:S05]  /*103f0*/  BSYNC B0 ;  /* 0x0000000000007941 */ /* 0x000fea0003800000 */
.L_x_482:
        /* <DEDUP_REMOVED lines=11> */
.L_x_485:
[----:B------:R-:W-:Y:S05]  /*104b0*/  BSYNC B0 ;  /* 0x0000000000007941 */ /* 0x000fea0003800000 */
.L_x_484:
        /* <DEDUP_REMOVED lines=11> */
.L_x_487:
[----:B------:R-:W-:Y:S05]  /*10570*/  BSYNC B0 ;  /* 0x0000000000007941 */ /* 0x000fea0003800000 */
.L_x_486:
        /* <DEDUP_REMOVED lines=11> */
.L_x_489:
[----:B------:R-:W-:Y:S05]  /*10630*/  BSYNC B0 ;  /* 0x0000000000007941 */ /* 0x000fea0003800000 */
.L_x_488:
        /* <DEDUP_REMOVED lines=11> */
.L_x_491:
[----:B------:R-:W-:Y:S05]  /*106f0*/  BSYNC B0 ;  /* 0x0000000000007941 */ /* 0x000fea0003800000 */
.L_x_490:
        /* <DEDUP_REMOVED lines=11> */
.L_x_493:
[----:B------:R-:W-:Y:S05]  /*107b0*/  BSYNC B0 ;  /* 0x0000000000007941 */ /* 0x000fea0003800000 */
.L_x_492:
        /* <DEDUP_REMOVED lines=11> */
.L_x_495:
[----:B------:R-:W-:Y:S05]  /*10870*/  BSYNC B0 ;  /* 0x0000000000007941 */ /* 0x000fea0003800000 */
.L_x_494:
        /* <DEDUP_REMOVED lines=11> */
.L_x_497:
[----:B------:R-:W-:Y:S05]  /*10930*/  BSYNC B0 ;  /* 0x0000000000007941 */ /* 0x000fea0003800000 */
.L_x_496:
        /* <DEDUP_REMOVED lines=11> */
.L_x_499:
[----:B------:R-:W-:Y:S05]  /*109f0*/  BSYNC B0 ;  /* 0x0000000000007941 */ /* 0x000fea0003800000 */
.L_x_498:
        /* <DEDUP_REMOVED lines=11> */
.L_x_501:
[----:B------:R-:W-:Y:S05]  /*10ab0*/  BSYNC B0 ;  /* 0x0000000000007941 */ /* 0x000fea0003800000 */
.L_x_500:
        /* <DEDUP_REMOVED lines=11> */
.L_x_503:
[----:B------:R-:W-:Y:S05]  /*10b70*/  BSYNC B0 ;  /* 0x0000000000007941 */ /* 0x000fea0003800000 */
.L_x_502:
        /* <DEDUP_REMOVED lines=11> */
.L_x_505:
[----:B------:R-:W-:Y:S05]  /*10c30*/  BSYNC B0 ;  /* 0x0000000000007941 */ /* 0x000fea0003800000 */
.L_x_504:
        /* <DEDUP_REMOVED lines=11> */
.L_x_507:
[----:B------:R-:W-:Y:S05]  /*10cf0*/  BSYNC B0 ;  /* 0x0000000000007941 */ /* 0x000fea0003800000 */
.L_x_506:
        /* <DEDUP_REMOVED lines=11> */
.L_x_509:
[----:B------:R-:W-:Y:S05]  /*10db0*/  BSYNC B0 ;  /* 0x0000000000007941 */ /* 0x000fea0003800000 */
.L_x_508:
        /* <DEDUP_REMOVED lines=11> */
.L_x_511:
[----:B------:R-:W-:Y:S05]  /*10e70*/  BSYNC B0 ;  /* 0x0000000000007941 */ /* 0x000fea0003800000 */
.L_x_510:
        /* <DEDUP_REMOVED lines=11> */
.L_x_513:
[----:B------:R-:W-:Y:S05]  /*10f30*/  BSYNC B0 ;  /* 0x0000000000007941 */ /* 0x000fea0003800000 */
.L_x_512:
        /* <DEDUP_REMOVED lines=11> */
.L_x_515:
[----:B------:R-:W-:Y:S05]  /*10ff0*/  BSYNC B0 ;  /* 0x0000000000007941 */ /* 0x000fea0003800000 */
.L_x_514:
        /* <DEDUP_REMOVED lines=11> */
.L_x_517:
[----:B------:R-:W-:Y:S05]  /*110b0*/  BSYNC B0 ;  /* 0x0000000000007941 */ /* 0x000fea0003800000 */
.L_x_516:
        /* <DEDUP_REMOVED lines=11> */
.L_x_519:
[----:B------:R-:W-:Y:S05]  /*11170*/  BSYNC B0 ;  /* 0x0000000000007941 */ /* 0x000fea0003800000 */
.L_x_518:
[----:B01---5:R-:W-:Y:S01]  /*11180*/  LOP3.LUT R4, R15, 0xffffe000, RZ, 0xc0, !PT ;  /* 0xffffe0000f047812 */ /* 0x023fe200078ec0ff */
[----:B------:R-:W-:Y:S01]  /*11190*/  @P0 IMAD.MOV.U32 R6, RZ, RZ, R2 ;  /* 0x000000ffff060224 */ /* 0x000fe200078e0002 */
[----:B------:R-:W-:Y:S01]  /*111a0*/  ISETP.GT.AND P2, PT, R0, 0x78, P1 ;  /* 0x000000780000780c */ /* 0x000fe20000f44270 */
[----:B------:R-:W-:Y:S02]  /*111b0*/  BSSY B0, `(.L_x_520) ;  /* 0x0000007000007945 */ /* 0x000fe40003800000 */
[----:B------:R-:W-:-:S04]  /*111c0*/  FMUL R4, R4, UR22 ;  /* 0x0000001604047c20 */ /* 0x000fc80008400000 */
[----:B------:R-:W-:-:S05]  /*111d0*/  FFMA R85, R85, UR11, R4 ;  /* 0x0000000b55557c23 */ /* 0x000fca0008000004 */
[----:B------:R-:W-:-:S05]  /*111e0*/  F2FP.TF32.F32.PACK_B R85, R85 ;  /* 0x00000055ff55723e */ /* 0x000fca00024050ff */
[----:B------:R0:W-:Y:S01]  /*111f0*/  @P0 STG.E desc[UR20][R6.64+0x1e4], R85 ;  /* 0x0001e45506000986 */ /* 0x0001e2000c101914 */
[----:B------:R-:W-:Y:S05]  /*11200*/  @!P2 BRA `(.L_x_521) ;  /* 0x000000000004a947 */ /* 0x000fea0003800000 */
[----:B------:R1:W5:Y:S02]  /*11210*/  LDG.E.LTC128B R15, desc[UR20][R8.64+0x1e0] ;  /* 0x0001e014080f7981 */ /* 0x000364000c1e1920 */
.L_x_521:
[----:B------:R-:W-:Y:S05]  /*11220*/  BSYNC B0 ;  /* 0x0000000000007941 */ /* 0x000fea0003800000 */
.L_x_520:
[----:B-----5:R-:W-:Y:S01]  /*11230*/  LOP3.LUT R4, R15, 0xffffe000, RZ, 0xc0, !PT ;  /* 0xffffe0000f047812 */ /* 0x020fe200078ec0ff */
[----:B------:R-:W-:Y:S01]  /*11240*/  BSSY B0, `(.L_x_522) ;  /* 0x000000a000007945 */ /* 0x000fe20003800000 */
[----:B------:R-:W-:-:S03]  /*11250*/  ISETP.GT.AND P1, PT, R0, 0x79, P1 ;  /* 0x000000790000780c */ /* 0x000fc60000f24270 */
[----:B------:R-:W-:Y:S01]  /*11260*/  FMUL R5, R4, UR22 ;  /* 0x0000001604057c20 */ /* 0x000fe20008400000 */
[----:B------:R-:W-:-:S03]  /*11270*/  VIADD R4, R2, UR8 ;  /* 0x0000000802047c36 */ /* 0x000fc60008000000 */
[----:B0-----:R-:W-:Y:S01]  /*11280*/  FFMA R7, R86, UR11, R5 ;  /* 0x0000000b56077c23 */ /* 0x001fe20008000005 */
[----:B------:R-:W-:-:S04]  /*11290*/  @P2 IMAD.MOV.U32 R5, RZ, RZ, R11 ;  /* 0x000000ffff052224 */ /* 0x000fc800078e000b */
[----:B------:R-:W-:-:S05]  /*112a0*/  F2FP.TF32.F32.PACK_B R7, R7 ;  /* 0x00000007ff07723e */ /* 0x000fca00024050ff */
[----:B------:R0:W-:Y:S01]  /*112b0*/  @P2 STG.E desc[UR20][R4.64+0x1e0], R7 ;  /* 0x0001e00704002986 */ /* 0x0001e2000c101914 */
[----:B------:R-:W-:Y:S05]  /*112c0*/  @!P1 BRA `(.L_x_523) ;  /* 0x0000000000049947 */ /* 0x000fea0003800000 */
[----:B------:R0:W5:Y:S02]  /*112d0*/  LDG.E.LTC128B R15, desc[UR20][R8.64+0x1e4] ;  /* 0x0001e414080f7981 */ /* 0x000164000c1e1920 */
.L_x_523:
[----:B------:R-:W-:Y:S05]  /*112e0*/  BSYNC B0 ;  /* 0x0000000000007941 */ /* 0x000fea0003800000 */
.L_x_522:
[----:B-----5:R-:W-:Y:S01]  /*112f0*/  LOP3.LUT R15, R15, 0xffffe000, RZ, 0xc0, !PT ;  /* 0xffffe0000f0f7812 */ /* 0x020fe200078ec0ff */
[----:B------:R-:W-:-:S04]  /*11300*/  VIADD R2, R2, UR8 ;  /* 0x0000000802027c36 */ /* 0x000fc80008000000 */
[----:B------:R-:W-:-:S04]  /*11310*/  FMUL R0, R15, UR22 ;  /* 0x000000160f007c20 */ /* 0x000fc80008400000 */
[----:B------:R-:W-:Y:S01]  /*11320*/  FFMA R0, R87, UR11, R0 ;  /* 0x0000000b57007c23 */ /* 0x000fe20008000000 */
[----:B------:R-:W-:Y:S06]  /*11330*/  @!P1 EXIT ;  /* 0x000000000000994d */ /* 0x000fec0003800000 */
[----:B0-----:R-:W-:Y:S01]  /*11340*/  F2FP.TF32.F32.PACK_B R5, R0 ;  /* 0x00000000ff05723e */ /* 0x001fe200024050ff */
[----:B------:R-:W-:-:S05]  /*11350*/  IMAD.MOV.U32 R3, RZ, RZ, R11 ;  /* 0x000000ffff037224 */ /* 0x000fca00078e000b */
[----:B------:R-:W-:Y:S01]  /*11360*/  STG.E desc[UR20][R2.64+0x1e4], R5 ;  /* 0x0001e40502007986 */ /* 0x000fe2000c101914 */
[----:B------:R-:W-:Y:S05]  /*11370*/  EXIT ;  /* 0x000000000000794d */ /* 0x000fea0003800000 */
.L_x_21:
[----:B------:R-:W2:Y:S01]  /*11380*/  LDL.LU R6, [R1+0x8] ;  /* 0x0000080001067983 */ /* 0x000ea20000300800 */
[----:B------:R-:W-:-:S03]  /*11390*/  ULDC.64 UR6, c[0x0][0x5c8] ;  /* 0x0001720000067ab9 */ /* 0x000fc60000000a00 */
[----:B------:R-:W3:Y:S04]  /*113a0*/  LDL.LU R7, [R1+0x14] ;  /* 0x0000140001077983 */ /* 0x000ee80000300800 */
[----:B------:R-:W4:Y:S04]  /*113b0*/  LDL.LU R9, [R1+0x30] ;  /* 0x0000300001097983 */ /* 0x000f280000300800 */
[----:B------:R-:W5:Y:S04]  /*113c0*/  LDL.LU R252, [R1+0x34] ;  /* 0x0000340001fc7983 */ /* 0x000f680000300800 */
        /* <DEDUP_REMOVED lines=41> */
[----:B------:R-:W5:Y:S01]  /*11660*/  LDL.LU R218, [R1+0xdc] ;  /* 0x0000dc0001da7983 */ /* 0x000f620000300800 */
[----:B------:R-:W-:-:S03]  /*11670*/  LEA R2, P2, R4, UR6, 0x2 ;  /* 0x0000000604027c11 */ /* 0x000fc6000f8410ff */
[----:B------:R-:W5:Y:S04]  /*11680*/  LDL.LU R216, [R1+0xe0] ;  /* 0x0000e00001d87983 */ /* 0x000f680000300800 */
[----:B------:R-:W5:Y:S04]  /*11690*/  LDL.LU R22, [R1+0xe4] ;  /* 0x0000e40001167983 */ /* 0x000f680000300800 */
[----:B------:R-:W5:Y:S04]  /*116a0*/  LDL.LU R20, [R1+0xe8] ;  /* 0x0000e80001147983 */ /* 0x000f680000300800 */
[----:B------:R-:W5:Y:S01]  /*116b0*/  LDL.LU R18, [R1+0xec] ;  /* 0x0000ec0001127983 */ /* 0x000f620000300800 */
[----:B------:R-:W-:-:S03]  /*116c0*/  LEA.HI.X R3, R4, UR7, R3, 0x2, P2 ;  /* 0x0000000704037c11 */ /* 0x000fc600090f1403 */
[----:B------:R-:W5:Y:S04]  /*116d0*/  LDL.LU R16, [R1+0xf0] ;  /* 0x0000f00001107983 */ /* 0x000f680000300800 */
[----:B------:R-:W5:Y:S04]  /*116e0*/  LDL.LU R12, [R1+0xf4] ;  /* 0x0000f400010c7983 */ /* 0x000f680000300800 */
[----:B------:R-:W5:Y:S04]  /*116f0*/  LDL.LU R10, [R1+0xf8] ;  /* 0x0000f800010a7983 */ /* 0x000f680000300800 */
[----:B------:R-:W5:Y:S04]  /*11700*/  LDL.LU R8, [R1+0xfc] ;  /* 0x0000fc0001087983 */ /* 0x000f680000300800 */
[----:B------:R-:W3:Y:S04]  /*11710*/  LDL.LU R4, [R1+0x4] ;  /* 0x0000040001047983 */ /* 0x000ee80000300800 */
[----:B------:R-:W4:Y:S01]  /*11720*/  LDL.LU R5, [R1] ;  /* 0x0000000001057983 */ /* 0x000f220000300800 */
[----:B------:R-:W-:Y:S01]  /*11730*/  ISETP.GT.AND P2, PT, R0, 0x1, P1 ;  /* 0x000000010000780c */ /* 0x000fe20000f44270 */
[----:B------:R-:W-:-:S02]  /*11740*/  USHF.L.U32 UR9, UR4, 0x2, URZ ;  /* 0x0000000204097899 */ /* 0x000fc4000800063f */
[----:B------:R-:W-:Y:S01]  /*11750*/  USHF.L.U64.HI UR8, UR4, 0x2, UR5 ;  /* 0x0000000204087899 */ /* 0x000fe20008010205 */
[----:B--2---:R-:W-:-:S05]  /*11760*/  FMUL R6, R6, UR11 ;  /* 0x0000000b06067c20 */ /* 0x004fca0008400000 */
[----:B------:R-:W-:Y:S01]  /*11770*/  F2FP.TF32.F32.PACK_B R6, R6 ;  /* 0x00000006ff06723e */ /* 0x000fe200024050ff */
[----:B---3--:R-:W-:-:S05]  /*11780*/  FMUL R4, R4, UR11 ;  /* 0x0000000b04047c20 */ /* 0x008fca0008400000 */
[----:B------:R-:W-:-:S05]  /*11790*/  F2FP.TF32.F32.PACK_B R4, R4 ;  /* 0x00000004ff04723e */ /* 0x000fca00024050ff */
[----:B------:R4:W-:Y:S02]  /*117a0*/  @P2 STG.E desc[UR20][R2.64+0x4], R4 ;  /* 0x0000040402002986 */ /* 0x0009e4000c101914 */
[----:B----4-:R-:W-:-:S05]  /*117b0*/  FMUL R4, R5, UR11 ;  /* 0x0000000b05047c20 */ /* 0x010fca0008400000 */
[----:B------:R-:W-:-:S05]  /*117c0*/  F2FP.TF32.F32.PACK_B R4, R4 ;  /* 0x00000004ff04723e */ /* 0x000fca00024050ff */
[----:B------:R1:W-:Y:S01]  /*117d0*/  @P0 STG.E desc[UR20][R2.64], R4 ;  /* 0x0000000402000986 */ /* 0x0003e2000c101914 */
[----:B------:R-:W-:-:S04]  /*117e0*/  ISETP.GT.AND P0, PT, R14, 0x8, PT ;  /* 0x000000080e00780c */ /* 0x000fc80003f04270 */
[----:B------:R-:W-:Y:S02]  /*117f0*/  ISETP.GT.AND P2, PT, R0, RZ, P0 ;  /* 0x000000ff0000720c */ /* 0x000fe40000744270 */
[----:B-1----:R-:W-:-:S04]  /*11800*/  IADD3 R4, P3, R2, UR9, RZ ;  /* 0x0000000902047c10 */ /* 0x002fc8000ff7e0ff */
[----:B------:R-:W-:-:S07]  /*11810*/  IADD3.X R5, R3, UR8, RZ, P3, !PT ;  /* 0x0000000803057c10 */ /* 0x000fce0009ffe4ff */
[----:B------:R1:W-:Y:S04]  /*11820*/  @P2 STG.E desc[UR20][R4.64], R6 ;  /* 0x0000000604002986 */ /* 0x0003e8000c101914 */
[----:B-1----:R-:W2:Y:S01]  /*11830*/  LDL.LU R6, [R1+0xc] ;  /* 0x00000c0001067983 */ /* 0x002ea20000300800 */
[----:B------:R-:W-:Y:S01]  /*11840*/  ISETP.GT.AND P2, PT, R0, 0x1, P0 ;  /* 0x000000010000780c */ /* 0x000fe20000744270 */
[----:B--2---:R-:W-:-:S05]  /*11850*/  FMUL R6, R6, UR11 ;  /* 0x0000000b06067c20 */ /* 0x004fca0008400000 */
[----:B------:R-:W-:-:S07]  /*11860*/  F2FP.TF32.F32.PACK_B R6, R6 ;  /* 0x00000006ff06723e */ /* 0x000fce00024050ff */
[----:B------:R1:W-:Y:S04]  /*11870*/  @P2 STG.E desc[UR20][R4.64+0x4], R6 ;  /* 0x0000040604002986 */ /* 0x0003e8000c101914 */
[----:B-1----:R-:W2:Y:S01]  /*11880*/  LDL.LU R6, [R1+0x10] ;  /* 0x0000100001067983 */ /* 0x002ea20000300800 */
[----:B------:R-:W-:Y:S01]  /*11890*/  ISETP.GT.AND P2, PT, R0, 0x8, P1 ;  /* 0x000000080000780c */ /* 0x000fe20000f44270 */
[----:B--2---:R-:W-:-:S05]  /*118a0*/  FMUL R6, R6, UR11 ;  /* 0x0000000b06067c20 */ /* 0x004fca0008400000 */
[----:B------:R-:W-:-:S07]  /*118b0*/  F2FP.TF32.F32.PACK_B R6, R6 ;  /* 0x00000006ff06723e */ /* 0x000fce00024050ff */
[----:B------:R1:W-:Y:S04]  /*118c0*/  @P2 STG.E desc[UR20][R2.64+0x20], R6 ;  /* 0x0000200602002986 */ /* 0x0003e8000c101914 */
[----:B-1----:R-:W2:Y:S01]  /*118d0*/  LDL.LU R6, [R1+0x18] ;  /* 0x0000180001067983 */ /* 0x002ea20000300800 */
[C---:B------:R-:W-:Y:S01]  /*118e0*/  ISETP.GT.AND P2, PT, R0.reuse, 0x9, P1 ;  /* 0x000000090000780c */ /* 0x040fe20000f44270 */
[----:B------:R-:W-:Y:S01]  /*118f0*/  FMUL R7, R7, UR11 ;  /* 0x0000000b07077c20 */ /* 0x000fe20008400000 */
[----:B------:R-:W-:-:S04]  /*11900*/  ISETP.GT.AND P3, PT, R0, 0x8, P0 ;  /* 0x000000080000780c */ /* 0x000fc80000764270 */
[----:B------:R-:W-:-:S07]  /*11910*/  F2FP.TF32.F32.PACK_B R7, R7 ;  /* 0x00000007ff07723e */ /* 0x000fce00024050ff */
[----:B------:R1:W-:Y:S04]  /*11920*/  @P2 STG.E desc[UR20][R2.64+0x24], R7 ;  /* 0x0000240702002986 */ /* 0x0003e8000c101914 */
[----:B-1----:R-:W3:Y:S01]  /*11930*/  LDL.LU R7, [R1+0x24] ;  /* 0x0000240001077983 */ /* 0x002ee20000300800 */
[----:B--2---:R-:W-:-:S05]  /*11940*/  FMUL R6, R6, UR11 ;  /* 0x0000000b06067c20 */ /* 0x004fca0008400000 */
[----:B------:R-:W-:-:S05]  /*11950*/  F2FP.TF32.F32.PACK_B R6, R6 ;  /* 0x00000006ff06723e */ /* 0x000fca00024050ff */
        /* <DEDUP_REMOVED lines=8> */
[----:B---3--:R-:W-:-:S05]  /*119e0*/  FMUL R7, R7, UR11 ;  /* 0x0000000b07077c20 */ /* 0x008fca0008400000 */
[----:B------:R-:W-:Y:S01]  /*119f0*/  F2FP.TF32.F32.PACK_B R7, R7 ;  /* 0x00000007ff07723e */ /* 0x000fe200024050ff */
[----:B--2---:R-:W-:-:S05]  /*11a00*/  FMUL R6, R6, UR11 ;  /* 0x0000000b06067c20 */ /* 0x004fca0008400000 */
[----:B------:R-:W-:-:S05]  /*11a10*/  F2FP.TF32.F32.PACK_B R6, R6 ;  /* 0x00000006ff06723e */ /* 0x000fca00024050ff */
[----:B------:R1:W-:Y:S01]  /*11a20*/  @P2 STG.E desc[UR20][R2.64+0x40], R6 ;  /* 0x0000400602002986 */ /* 0x0003e2000c101914 */
[----:B------:R-:W-:-:S03]  /*11a30*/  ISETP.GT.AND P2, PT, R0, 0x11, P1 ;  /* 0x000000110000780c */ /* 0x000fc60000f44270 */
[----:B-1----:R-:W2:Y:S10]  /*11a40*/  LDL.LU R6, [R1+0x28] ;  /* 0x0000280001067983 */ /* 0x002eb40000300800 */
[----:B------:R1:W-:Y:S04]  /*11a50*/  @P2 STG.E desc[UR20][R2.64+0x44], R7 ;  /* 0x0000440702002986 */ /* 0x0003e8000c101914 */
[----:B-1----:R-:W3:Y:S01]  /*11a60*/  LDL.LU R7, [R1+0x2c] ;  /* 0x00002c0001077983 */ /* 0x002ee20000300800 */
[----:B------:R-:W-:-:S02]  /*11a70*/  ISETP.GT.AND P3, PT, R0, 0x10, P0 ;  /* 0x000000100000780c */ /* 0x000fc40000764270 */
[----:B------:R-:W-:Y:S01]  /*11a80*/  ISETP.GT.AND P2, PT, R0, 0x11, P0 ;  /* 0x000000110000780c */ /* 0x000fe20000744270 */
[----:B------:R-:W-:-:S05]  /*11a90*/  FMUL R9, R9, UR11 ;  /* 0x0000000b09097c20 */ /* 0x000fca0008400000 */
[----:B------:R-:W-:Y:S01]  /*11aa0*/  F2FP.TF32.F32.PACK_B R9, R9 ;  /* 0x00000009ff09723e */ /* 0x000fe200024050ff */
[----:B-----5:R-:W-:-:S05]  /*11ab0*/  FMUL R11, R11, UR11 ;  /* 0x0000000b0b0b7c20 */ /* 0x020fca0008400000 */
[----:B------:R-:W-:Y:S01]  /*11ac0*/  F2FP.TF32.F32.PACK_B R11, R11 ;  /* 0x0000000bff0b723e */ /* 0x000fe200024050ff */
[----:B------:R-:W-:-:S05]  /*11ad0*/  FMUL R13, R13, UR11 ;  /* 0x0000000b0d0d7c20 */ /* 0x000fca0008400000 */
[----:B------:R-:W-:Y:S02]  /*11ae0*/  F2FP.TF32.F32.PACK_B R13, R13 ;  /* 0x0000000dff0d723e */ /* 0x000fe400024050ff */
[C---:B------:R-:W-:Y:S02]  /*11af0*/  ISETP.GT.AND P4, PT, R0.reuse, 0x29, P1 ;  /* 0x000000290000780c */ /* 0x040fe40000f84270 */
[----:B------:R-:W-:Y:S01]  /*11b00*/  ISETP.GT.AND P5, PT, R0, 0x31, P1 ;  /* 0x000000310000780c */ /* 0x000fe20000fa4270 */
[----:B------:R-:W-:Y:S01]  /*11b10*/  FMUL R17, R17, UR11 ;  /* 0x0000000b11117c20 */ /* 0x000fe20008400000 */
[----:B------:R-:W-:-:S04]  /*11b20*/  FMUL R15, R15, UR11 ;  /* 0x0000000b0f0f7c20 */ /* 0x000fc80008400000 */
[----:B------:R-:W-:Y:S02]  /*11b30*/  F2FP.TF32.F32.PACK_B R17, R17 ;  /* 0x00000011ff11723e */ /* 0x000fe400024050ff */
[----:B------:R-:W-:Y:S01]  /*11b40*/  F2FP.TF32.F32.PACK_B R15, R15 ;  /* 0x0000000fff0f723e */ /* 0x000fe200024050ff */
[----:B------:R-:W-:-:S05]  /*11b50*/  FMUL R19, R19, UR11 ;  /* 0x0000000b13137c20 */ /* 0x000fca0008400000 */
[----:B------:R-:W-:Y:S02]  /*11b60*/  F2FP.TF32.F32.PACK_B R19, R19 ;  /* 0x00000013ff13723e */ /* 0x000fe400024050ff */
[----:B------:R-:W-:Y:S01]  /*11b70*/  ISETP.GT.AND P6, PT, R0, 0x48, P0 ;  /* 0x000000480000780c */ /* 0x000fe200007c4270 */
[----:B------:R-:W-:Y:S01]  /*11b80*/  FMUL R21, R21, UR11 ;  /* 0x0000000b15157c20 */ /* 0x000fe20008400000 */
[----:B------:R-:W-:-:S04]  /*11b90*/  FMUL R23, R23, UR11 ;  /* 0x0000000b17177c20 */ /* 0x000fc80008400000 */
[----:B------:R-:W-:Y:S02]  /*11ba0*/  F2FP.TF32.F32.PACK_B R21, R21 ;  /* 0x00000015ff15723e */ /* 0x000fe400024050ff */
[----:B------:R-:W-:Y:S01]  /*11bb0*/  F2FP.TF32.F32.PACK_B R23, R23 ;  /* 0x00000017ff17723e */ /* 0x000fe200024050ff */
[----:B------:R-:W-:Y:S01]  /*11bc0*/  FMUL R217, R217, UR11 ;  /* 0x0000000bd9d97c20 */ /* 0x000fe20008400000 */
[----:B------:R-:W-:Y:S01]  /*11bd0*/  FMUL R219, R219, UR11 ;  /* 0x0000000bdbdb7c20 */ /* 0x000fe20008400000 */
[----:B------:R-:W-:-:S03]  /*11be0*/  FMUL R221, R221, UR11 ;  /* 0x0000000bdddd7c20 */ /* 0x000fc60008400000 */
[----:B------:R-:W-:Y:S01]  /*11bf0*/  F2FP.TF32.F32.PACK_B R217, R217 ;  /* 0x000000d9ffd9723e */ /* 0x000fe200024050ff */
[----:B------:R-:W-:Y:S01]  /*11c00*/  FMUL R223, R223, UR11 ;  /* 0x0000000bdfdf7c20 */ /* 0x000fe20008400000 */
[----:B------:R-:W-:Y:S02]  /*11c10*/  F2FP.TF32.F32.PACK_B R219, R219 ;  /* 0x000000dbffdb723e */ /* 0x000fe400024050ff */
[----:B------:R-:W-:Y:S02]  /*11c20*/  F2FP.TF32.F32.PACK_B R221, R221 ;  /* 0x000000ddffdd723e */ /* 0x000fe400024050ff */
[----:B------:R-:W-:Y:S01]  /*11c30*/  F2FP.TF32.F32.PACK_B R223, R223 ;  /* 0x000000dfffdf723e */ /* 0x000fe200024050ff */
[----:B--2---:R-:W-:-:S05]  /*11c40*/  FMUL R6, R6, UR11 ;  /* 0x0000000b06067c20 */ /* 0x004fca0008400000 */
[----:B------:R-:W-:-:S05]  /*11c50*/  F2FP.TF32.F32.PACK_B R6, R6 ;  /* 0x00000006ff06723e */ /* 0x000fca00024050ff */
[----:B------:R3:W-:Y:S02]  /*11c60*/  @P3 STG.E desc[UR20][R4.64+0x40], R6 ;  /* 0x0000400604003986 */ /* 0x0007e4000c101914 */
[----:B---3--:R-:W-:-:S05]  /*11c70*/  FMUL R6, R7, UR11 ;  /* 0x0000000b07067c20 */ /* 0x008fca0008400000 */
[----:B------:R-:W-:-:S05]  /*11c80*/  F2FP.TF32.F32.PACK_B R6, R6 ;  /* 0x00000006ff06723e */ /* 0x000fca00024050ff */
[----:B------:R-:W-:Y:S01]  /*11c90*/  @P2 STG.E desc[UR20][R4.64+0x44], R6 ;  /* 0x0000440604002986 */ /* 0x000fe2000c101914 */
[----:B------:R-:W-:Y:S01]  /*11ca0*/  ISETP.GT.AND P2, PT, R0, 0x18, P1 ;  /* 0x000000180000780c */ /* 0x000fe20000f44270 */
[----:B------:R-:W-:-:S12]  /*11cb0*/  FMUL R7, R252, UR11 ;  /* 0x0000000bfc077c20 */ /* 0x000fd80008400000 */
[----:B------:R1:W-:Y:S01]  /*11cc0*/  @P2 STG.E desc[UR20][R2.64+0x60], R9 ;  /* 0x0000600902002986 */ /* 0x0003e2000c101914 */
[C---:B------:R-:W-:Y:S02]  /*11cd0*/  ISETP.GT.AND P2, PT, R0.reuse, 0x19, P1 ;  /* 0x000000190000780c */ /* 0x040fe40000f44270 */
[----:B------:R-:W-:Y:S02]  /*11ce0*/  F2FP.TF32.F32.PACK_B R7, R7 ;  /* 0x00000007ff07723e */ /* 0x000fe400024050ff */
[----:B------:R-:W-:-:S09]  /*11cf0*/  ISETP.GT.AND P3, PT, R0, 0x18, P0 ;  /* 0x000000180000780c */ /* 0x000fd20000764270 */
[----:B------:R2:W-:Y:S01]  /*11d00*/  @P2 STG.E desc[UR20][R2.64+0x64], R7 ;  /* 0x0000640702002986 */ /* 0x0005e2000c101914 */
[----:B------:R-:W-:Y:S01]  /*11d10*/  ISETP.GT.AND P2, PT, R0, 0x19, P0 ;  /* 0x000000190000780c */ /* 0x000fe20000744270 */
[----:B-1----:R-:W-:-:S05]  /*11d20*/  FMUL R9, R251, UR11 ;  /* 0x0000000bfb097c20 */ /* 0x002fca0008400000 */
[----:B------:R-:W-:Y:S01]  /*11d30*/  F2FP.TF32.F32.PACK_B R9, R9 ;  /* 0x00000009ff09723e */ /* 0x000fe200024050ff */
[----:B------:R1:W-:Y:S06]  /*11d40*/  @P3 STG.E desc[UR20][R4.64+0x60], R11 ;  /* 0x0000600b04003986 */ /* 0x0003ec000c101914 */
[----:B------:R3:W-:Y:S01]  /*11d50*/  @P2 STG.E desc[UR20][R4.64+0x64], R9 ;  /* 0x0000640904002986 */ /* 0x0007e2000c101914 */
[C---:B------:R-:W-:Y:S02]  /*11d60*/  ISETP.GT.AND P2, PT, R0.reuse, 0x20, P1 ;  /* 0x000000200000780c */ /* 0x040fe40000f44270 */
[----:B------:R-:W-:Y:S01]  /*11d70*/  ISETP.GT.AND P3, PT, R0, 0x20, P0 ;  /* 0x000000200000780c */ /* 0x000fe20000764270 */
[----:B--2---:R-:W-:Y:S01]  /*11d80*/  FMUL R7, R250, UR11 ;  /* 0x0000000bfa077c20 */ /* 0x004fe20008400000 */
[----:B-1----:R-:W-:-:S09]  /*11d90*/  FMUL R11, R249, UR11 ;  /* 0x0000000bf90b7c20 */ /* 0x002fd20008400000 */
[----:B------:R1:W-:Y:S01]  /*11da0*/  @P2 STG.E desc[UR20][R2.64+0x80], R13 ;  /* 0x0000800d02002986 */ /* 0x0003e2000c101914 */
[----:B------:R-:W-:Y:S02]  /*11db0*/  ISETP.GT.AND P2, PT, R0, 0x21, P1 ;  /* 0x000000210000780c */ /* 0x000fe40000f44270 */
[----:B------:R-:W-:Y:S02]  /*11dc0*/  F2FP.TF32.F32.PACK_B R7, R7 ;  /* 0x00000007ff07723e */ /* 0x000fe400024050ff */
[----:B------:R-:W-:Y:S01]  /*11dd0*/  F2FP.TF32.F32.PACK_B R11, R11 ;  /* 0x0000000bff0b723e */ /* 0x000fe200024050ff */
[----:B---3--:R-:W-:-:S08]  /*11de0*/  FMUL R9, R248, UR11 ;  /* 0x0000000bf8097c20 */ /* 0x008fd00008400000 */
[----:B------:R2:W-:Y:S01]  /*11df0*/  @P2 STG.E desc[UR20][R2.64+0x84], R7 ;  /* 0x0000840702002986 */ /* 0x0005e2000c101914 */
[----:B------:R-:W-:-:S03]  /*11e00*/  ISETP.GT.AND P2, PT, R0, 0x21, P0 ;  /* 0x000000210000780c */ /* 0x000fc60000744270 */
[----:B------:R3:W-:Y:S01]  /*11e10*/  @P3 STG.E desc[UR20][R4.64+0x80], R11 ;  /* 0x0000800b04003986 */ /* 0x0007e2000c101914 */
[----:B------:R-:W-:Y:S01]  /*11e20*/  ISETP.GT.AND P3, PT, R0, 0x28, P1 ;  /* 0x000000280000780c */ /* 0x000fe20000f64270 */
[----:B-1----:R-:W-:Y:S01]  /*11e30*/  FMUL R13, R247, UR11 ;  /* 0x0000000bf70d7c20 */ /* 0x002fe20008400000 */
[----:B------:R-:W-:-:S04]  /*11e40*/  F2FP.TF32.F32.PACK_B R9, R9 ;  /* 0x00000009ff09723e */ /* 0x000fc800024050ff */
[----:B------:R-:W-:Y:S01]  /*11e50*/  F2FP.TF32.F32.PACK_B R13, R13 ;  /* 0x0000000dff0d723e */ /* 0x000fe200024050ff */
[----:B--2---:R-:W-:Y:S02]  /*11e60*/  FMUL R7, R246, UR11 ;  /* 0x0000000bf6077c20 */ /* 0x004fe40008400000 */
[----:B------:R1:W-:Y:S01]  /*11e70*/  @P2 STG.E desc[UR20][R4.64+0x84], R9 ;  /* 0x0000840904002986 */ /* 0x0003e2000c101914 */
[C---:B------:R-:W-:Y:S02]  /*11e80*/  ISETP.GT.AND P2, PT, R0.reuse, 0x28, P0 ;  /* 0x000000280000780c */ /* 0x040fe40000744270 */
[----:B------:R-:W-:Y:S01]  /*11e90*/  F2FP.TF32.F32.PACK_B R7, R7 ;  /* 0x00000007ff07723e */ /* 0x000fe200024050ff */
[----:B------:R-:W-:Y:S01]  /*11ea0*/  @P3 STG.E desc[UR20][R2.64+0xa0], R13 ;  /* 0x0000a00d02003986 */ /* 0x000fe2000c101914 */
[C---:B------:R-:W-:Y:S01]  /*11eb0*/  ISETP.GT.AND P3, PT, R0.reuse, 0x29, P0 ;  /* 0x000000290000780c */ /* 0x040fe20000764270 */
[----:B---3--:R-:W-:Y:S02]  /*11ec0*/  FMUL R11, R245, UR11 ;  /* 0x0000000bf50b7c20 */ /* 0x008fe40008400000 */
[----:B------:R2:W-:Y:S01]  /*11ed0*/  @P4 STG.E desc[UR20][R2.64+0xa4], R7 ;  /* 0x0000a40702004986 */ /* 0x0005e2000c101914 */
[----:B------:R-:W-:Y:S01]  /*11ee0*/  ISETP.GT.AND P4, PT, R0, 0x30, P1 ;  /* 0x000000300000780c */ /* 0x000fe20000f84270 */
[----:B-1----:R-:W-:Y:S01]  /*11ef0*/  FMUL R9, R244, UR11 ;  /* 0x0000000bf4097c20 */ /* 0x002fe20008400000 */
[----:B------:R-:W-:-:S04]  /*11f00*/  F2FP.TF32.F32.PACK_B R11, R11 ;  /* 0x0000000bff0b723e */ /* 0x000fc800024050ff */
[----:B------:R-:W-:Y:S01]  /*11f10*/  F2FP.TF32.F32.PACK_B R9, R9 ;  /* 0x00000009ff09723e */ /* 0x000fe200024050ff */
[----:B------:R1:W-:Y:S01]  /*11f20*/  @P2 STG.E desc[UR20][R4.64+0xa0], R11 ;  /* 0x0000a00b04002986 */ /* 0x0003e2000c101914 */
[----:B------:R-:W-:-:S03]  /*11f30*/  ISETP.GT.AND P2, PT, R0, 0x30, P0 ;  /* 0x000000300000780c */ /* 0x000fc60000744270 */
[----:B------:R3:W-:Y:S01]  /*11f40*/  @P3 STG.E desc[UR20][R4.64+0xa4], R9 ;  /* 0x0000a40904003986 */ /* 0x0007e2000c101914 */
[C---:B------:R-:W-:Y:S01]  /*11f50*/  ISETP.GT.AND P3, PT, R0.reuse, 0x31, P0 ;  /* 0x000000310000780c */ /* 0x040fe20000764270 */
[----:B--2---:R-:W-:Y:S02]  /*11f60*/  FMUL R7, R243, UR11 ;  /* 0x0000000bf3077c20 */ /* 0x004fe40008400000 */
[----:B------:R2:W-:Y:S01]  /*11f70*/  @P5 STG.E desc[UR20][R2.64+0xc4], R17 ;  /* 0x0000c41102005986 */ /* 0x0005e2000c101914 */
[----:B------:R-:W-:Y:S01]  /*11f80*/  ISETP.GT.AND P5, PT, R0, 0x39, P1 ;  /* 0x000000390000780c */ /* 0x000fe20000fa4270 */
[----:B-1----:R-:W-:Y:S02]  /*11f90*/  FMUL R11, R242, UR11 ;  /* 0x0000000bf20b7c20 */ /* 0x002fe40008400000 */
[----:B------:R-:W-:Y:S01]  /*11fa0*/  @P4 STG.E desc[UR20][R2.64+0xc0], R15 ;  /* 0x0000c00f02004986 */ /* 0x000fe2000c101914 */
[----:B------:R-:W-:Y:S01]  /*11fb0*/  ISETP.GT.AND P4, PT, R0, 0x38, P1 ;  /* 0x000000380000780c */ /* 0x000fe20000f84270 */
[----:B------:R-:W-:Y:S01]  /*11fc0*/  FMUL R13, R241, UR11 ;  /* 0x0000000bf10d7c20 */ /* 0x000fe20008400000 */
[----:B------:R-:W-:-:S02]  /*11fd0*/  F2FP.TF32.F32.PACK_B R7, R7 ;  /* 0x00000007ff07723e */ /* 0x000fc400024050ff */
[----:B------:R-:W-:Y:S02]  /*11fe0*/  F2FP.TF32.F32.PACK_B R11, R11 ;  /* 0x0000000bff0b723e */ /* 0x000fe400024050ff */
[----:B------:R-:W-:Y:S01]  /*11ff0*/  F2FP.TF32.F32.PACK_B R13, R13 ;  /* 0x0000000dff0d723e */ /* 0x000fe200024050ff */
[----:B------:R1:W-:Y:S01]  /*12000*/  @P2 STG.E desc[UR20][R4.64+0xc0], R7 ;  /* 0x0000c00704002986 */ /* 0x0003e2000c101914 */
[----:B------:R-:W-:-:S03]  /*12010*/  ISETP.GT.AND P2, PT, R0, 0x38, P0 ;  /* 0x000000380000780c */ /* 0x000fc60000744270 */
[----:B------:R4:W-:Y:S01]  /*12020*/  @P3 STG.E desc[UR20][R4.64+0xc4], R11 ;  /* 0x0000c40b04003986 */ /* 0x0009e2000c101914 */
[----:B------:R-:W-:Y:S01]  /*12030*/  ISETP.GT.AND P3, PT, R0, 0x39, P0 ;  /* 0x000000390000780c */ /* 0x000fe20000764270 */
[----:B---3--:R-:W-:Y:S02]  /*12040*/  FMUL R9, R240, UR11 ;  /* 0x0000000bf0097c20 */ /* 0x008fe40008400000 */
[----:B------:R-:W-:Y:S01]  /*12050*/  @P5 STG.E desc[UR20][R2.64+0xe4], R19 ;  /* 0x0000e41302005986 */ /* 0x000fe2000c101914 */
[C---:B------:R-:W-:Y:S01]  /*12060*/  ISETP.GT.AND P5, PT, R0.reuse, 0x41, P1 ;  /* 0x000000410000780c */ /* 0x040fe20000fa4270 */
[----:B--2---:R-:W-:Y:S01]  /*12070*/  FMUL R17, R237, UR11 ;  /* 0x0000000bed117c20 */ /* 0x004fe20008400000 */
[----:B-1----:R-:W-:Y:S01]  /*12080*/  FMUL R7, R239, UR11 ;  /* 0x0000000bef077c20 */ /* 0x002fe20008400000 */
[----:B------:R1:W-:Y:S01]  /*12090*/  @P4 STG.E desc[UR20][R2.64+0xe0], R13 ;  /* 0x0000e00d02004986 */ /* 0x0003e2000c101914 */
[----:B------:R-:W-:Y:S01]  /*120a0*/  ISETP.GT.AND P4, PT, R0, 0x40, P1 ;  /* 0x000000400000780c */ /* 0x000fe20000f84270 */
[----:B------:R-:W-:Y:S01]  /*120b0*/  FMUL R15, R238, UR11 ;  /* 0x0000000bee0f7c20 */ /* 0x000fe20008400000 */
[----:B------:R-:W-:-:S02]  /*120c0*/  F2FP.TF32.F32.PACK_B R9, R9 ;  /* 0x00000009ff09723e */ /* 0x000fc400024050ff */
[----:B------:R-:W-:Y:S02]  /*120d0*/  F2FP.TF32.F32.PACK_B R7, R7 ;  /* 0x00000007ff07723e */ /* 0x000fe400024050ff */
[----:B------:R-:W-:Y:S01]  /*120e0*/  F2FP.TF32.F32.PACK_B R17, R17 ;  /* 0x00000011ff11723e */ /* 0x000fe200024050ff */
[----:B------:R2:W-:Y:S01]  /*120f0*/  @P2 STG.E desc[UR20][R4.64+0xe0], R9 ;  /* 0x0000e00904002986 */ /* 0x0005e2000c101914 */
[----:B------:R-:W-:Y:S02]  /*12100*/  F2FP.TF32.F32.PACK_B R15, R15 ;  /* 0x0000000fff0f723e */ /* 0x000fe400024050ff */
[C---:B------:R-:W-:Y:S01]  /*12110*/  ISETP.GT.AND P2, PT, R0.reuse, 0x40, P0 ;  /* 0x000000400000780c */ /* 0x040fe20000744270 */
[----:B------:R3:W-:Y:S01]  /*12120*/  @P3 STG.E desc[UR20][R4.64+0xe4], R7 ;  /* 0x0000e40704003986 */ /* 0x0007e2000c101914 */
[----:B------:R-:W-:Y:S01]  /*12130*/  ISETP.GT.AND P3, PT, R0, 0x41, P0 ;  /* 0x000000410000780c */ /* 0x000fe20000764270 */
[----:B----4-:R-:W-:Y:S02]  /*12140*/  FMUL R11, R236, UR11 ;  /* 0x0000000bec0b7c20 */ /* 0x010fe40008400000 */
[----:B------:R-:W-:Y:S01]  /*12150*/  @P5 STG.E desc[UR20][R2.64+0x104], R17 ;  /* 0x0001041102005986 */ /* 0x000fe2000c101914 */
[C---:B------:R-:W-:Y:S01]  /*12160*/  ISETP.GT.AND P5, PT, R0.reuse, 0x49, P1 ;  /* 0x000000490000780c */ /* 0x040fe20000fa4270 */
[----:B-1----:R-:W-:Y:S01]  /*12170*/  FMUL R13, R235, UR11 ;  /* 0x0000000beb0d7c20 */ /* 0x002fe20008400000 */
[----:B------:R-:W-:Y:S01]  /*12180*/  FMUL R19, R233, UR11 ;  /* 0x0000000be9137c20 */ /* 0x000fe20008400000 */
[----:B------:R1:W-:Y:S01]  /*12190*/  @P4 STG.E desc[UR20][R2.64+0x100], R15 ;  /* 0x0001000f02004986 */ /* 0x0003e2000c101914 */
[----:B------:R-:W-:Y:S01]  /*121a0*/  ISETP.GT.AND P4, PT, R0, 0x48, P1 ;  /* 0x000000480000780c */ /* 0x000fe20000f84270 */
[----:B--2---:R-:W-:Y:S01]  /*121b0*/  FMUL R9, R234, UR11 ;  /* 0x0000000bea097c20 */ /* 0x004fe20008400000 */
[----:B------:R-:W-:Y:S01]  /*121c0*/  F2FP.TF32.F32.PACK_B R11, R11 ;  /* 0x0000000bff0b723e */ /* 0x000fe200024050ff */
[----:B---3--:R-:W-:Y:S01]  /*121d0*/  FMUL R7, R232, UR11 ;  /* 0x0000000be8077c20 */ /* 0x008fe20008400000 */
[----:B------:R-:W-:-:S02]  /*121e0*/  F2FP.TF32.F32.PACK_B R13, R13 ;  /* 0x0000000dff0d723e */ /* 0x000fc400024050ff */
[----:B------:R-:W-:Y:S01]  /*121f0*/  F2FP.TF32.F32.PACK_B R19, R19 ;  /* 0x00000013ff13723e */ /* 0x000fe200024050ff */
[----:B------:R2:W-:Y:S01]  /*12200*/  @P2 STG.E desc[UR20][R4.64+0x100], R11 ;  /* 0x0001000b04002986 */ /* 0x0005e2000c101914 */
[----:B------:R-:W-:Y:S02]  /*12210*/  F2FP.TF32.F32.PACK_B R9, R9 ;  /* 0x00000009ff09723e */ /* 0x000fe400024050ff */
[----:B------:R-:W-:Y:S01]  /*12220*/  F2FP.TF32.F32.PACK_B R7, R7 ;  /* 0x00000007ff07723e */ /* 0x000fe200024050ff */
[----:B------:R3:W-:Y:S01]  /*12230*/  @P3 STG.E desc[UR20][R4.64+0x104], R13 ;  /* 0x0001040d04003986 */ /* 0x0007e2000c101914 */
[----:B------:R-:W-:-:S03]  /*12240*/  ISETP.GT.AND P2, PT, R0, 0x49, P0 ;  /* 0x000000490000780c */ /* 0x000fc60000744270 */
[----:B------:R-:W-:Y:S01]  /*12250*/  @P5 STG.E desc[UR20][R2.64+0x124], R19 ;  /* 0x0001241302005986 */ /* 0x000fe2000c101914 */
[----:B------:R-:W-:Y:S01]  /*12260*/  ISETP.GT.AND P5, PT, R0, 0x50, P1 ;  /* 0x000000500000780c */ /* 0x000fe20000fa4270 */
[----:B-1----:R-:W-:Y:S02]  /*12270*/  FMUL R15, R231, UR11 ;  /* 0x0000000be70f7c20 */ /* 0x002fe40008400000 */
[----:B------:R1:W-:Y:S01]  /*12280*/  @P4 STG.E desc[UR20][R2.64+0x120], R9 ;  /* 0x0001200902004986 */ /* 0x0003e2000c101914 */
[----:B--2---:R-:W-:Y:S01]  /*12290*/  FMUL R11, R230, UR11 ;  /* 0x0000000be60b7c20 */ /* 0x004fe20008400000 */
[C---:B------:R-:W-:Y:S02]  /*122a0*/  ISETP.GT.AND P3, PT, R0.reuse, 0x50, P0 ;  /* 0x000000500000780c */ /* 0x040fe40000764270 */
[----:B------:R2:W-:Y:S01]  /*122b0*/  @P6 STG.E desc[UR20][R4.64+0x120], R7 ;  /* 0x0001200704006986 */ /* 0x0005e2000c101914 */
[----:B------:R-:W-:Y:S01]  /*122c0*/  ISETP.GT.AND P6, PT, R0, 0x51, P1 ;  /* 0x000000510000780c */ /* 0x000fe20000fc4270 */
[----:B------:R-:W-:Y:S01]  /*122d0*/  FMUL R17, R229, UR11 ;  /* 0x0000000be5117c20 */ /* 0x000fe20008400000 */
[----:B------:R-:W-:-:S02]  /*122e0*/  F2FP.TF32.F32.PACK_B R15, R15 ;  /* 0x0000000fff0f723e */ /* 0x000fc400024050ff */
[----:B------:R-:W-:Y:S02]  /*122f0*/  F2FP.TF32.F32.PACK_B R11, R11 ;  /* 0x0000000bff0b723e */ /* 0x000fe400024050ff */
[C---:B------:R-:W-:Y:S01]  /*12300*/  ISETP.GT.AND P4, PT, R0.reuse, 0x51, P0 ;  /* 0x000000510000780c */ /* 0x040fe20000784270 */
[----:B------:R-:W-:Y:S01]  /*12310*/  @P2 STG.E desc[UR20][R4.64+0x124], R15 ;  /* 0x0001240f04002986 */ /* 0x000fe2000c101914 */
[----:B------:R-:W-:Y:S02]  /*12320*/  F2FP.TF32.F32.PACK_B R17, R17 ;  /* 0x00000011ff11723e */ /* 0x000fe400024050ff */
[C---:B------:R-:W-:Y:S01]  /*12330*/  ISETP.GT.AND P2, PT, R0.reuse, 0x58, P1 ;  /* 0x000000580000780c */ /* 0x040fe20000f44270 */
[----:B------:R-:W-:Y:S01]  /*12340*/  @P5 STG.E desc[UR20][R2.64+0x140], R11 ;  /* 0x0001400b02005986 */ /* 0x000fe2000c101914 */
[----:B------:R-:W-:Y:S01]  /*12350*/  ISETP.GT.AND P5, PT, R0, 0x59, P1 ;  /* 0x000000590000780c */ /* 0x000fe20000fa4270 */
[----:B---3--:R-:W-:Y:S01]  /*12360*/  FMUL R13, R228, UR11 ;  /* 0x0000000be40d7c20 */ /* 0x008fe20008400000 */
[----:B-1----:R-:W-:Y:S01]  /*12370*/  FMUL R9, R227, UR11 ;  /* 0x0000000be3097c20 */ /* 0x002fe20008400000 */
[----:B------:R-:W-:Y:S01]  /*12380*/  @P6 STG.E desc[UR20][R2.64+0x144], R17 ;  /* 0x0001441102006986 */ /* 0x000fe2000c101914 */
[----:B------:R-:W-:-:S03]  /*12390*/  ISETP.GT.AND P6, PT, R0, 0x58, P0 ;  /* 0x000000580000780c */ /* 0x000fc600007c4270 */
[----:B------:R-:W-:Y:S01]  /*123a0*/  @P3 STG.E desc[UR20][R4.64+0x140], R21 ;  /* 0x0001401504003986 */ /* 0x000fe2000c101914 */
[----:B------:R-:W-:Y:S02]  /*123b0*/  ISETP.GT.AND P3, PT, R0, 0x59, P0 ;  /* 0x000000590000780c */ /* 0x000fe40000764270 */
[----:B------:R-:W-:Y:S01]  /*123c0*/  F2FP.TF32.F32.PACK_B R13, R13 ;  /* 0x0000000dff0d723e */ /* 0x000fe200024050ff */
[----:B------:R-:W-:Y:S01]  /*123d0*/  FMUL R19, R226, UR11 ;  /* 0x0000000be2137c20 */ /* 0x000fe20008400000 */
[----:B------:R-:W-:Y:S01]  /*123e0*/  F2FP.TF32.F32.PACK_B R9, R9 ;  /* 0x00000009ff09723e */ /* 0x000fe200024050ff */
[----:B------:R-:W-:Y:S01]  /*123f0*/  @P4 STG.E desc[UR20][R4.64+0x144], R23 ;  /* 0x0001441704004986 */ /* 0x000fe2000c101914 */
[----:B------:R-:W-:-:S03]  /*12400*/  ISETP.GT.AND P4, PT, R0, 0x60, P1 ;  /* 0x000000600000780c */ /* 0x000fc60000f84270 */
[----:B------:R-:W-:Y:S01]  /*12410*/  @P2 STG.E desc[UR20][R2.64+0x160], R13 ;  /* 0x0001600d02002986 */ /* 0x000fe2000c101914 */
[C---:B------:R-:W-:Y:S02]  /*12420*/  ISETP.GT.AND P2, PT, R0.reuse, 0x61, P1 ;  /* 0x000000610000780c */ /* 0x040fe40000f44270 */
[----:B------:R-:W-:Y:S01]  /*12430*/  F2FP.TF32.F32.PACK_B R19, R19 ;  /* 0x00000013ff13723e */ /* 0x000fe200024050ff */
[----:B------:R1:W-:Y:S01]  /*12440*/  @P5 STG.E desc[UR20][R2.64+0x164], R9 ;  /* 0x0001640902005986 */ /* 0x0003e2000c101914 */
[----:B------:R-:W-:-:S03]  /*12450*/  ISETP.GT.AND P5, PT, R0, 0x60, P0 ;  /* 0x000000600000780c */ /* 0x000fc600007a4270 */
[----:B------:R-:W-:Y:S01]  /*12460*/  @P6 STG.E desc[UR20][R4.64+0x160], R217 ;  /* 0x000160d904006986 */ /* 0x000fe2000c101914 */
[----:B------:R-:W-:-:S03]  /*12470*/  ISETP.GT.AND P6, PT, R0, 0x61, P0 ;  /* 0x000000610000780c */ /* 0x000fc600007c4270 */
[----:B------:R-:W-:Y:S01]  /*12480*/  @P3 STG.E desc[UR20][R4.64+0x164], R19 ;  /* 0x0001641304003986 */ /* 0x000fe2000c101914 */
[----:B------:R-:W-:Y:S01]  /*12490*/  ISETP.GT.AND P3, PT, R0, 0x69, P1 ;  /* 0x000000690000780c */ /* 0x000fe20000f64270 */
[----:B--2---:R-:W-:Y:S01]  /*124a0*/  FMUL R7, R225, UR11 ;  /* 0x0000000be1077c20 */ /* 0x004fe20008400000 */
[----:B------:R-:W-:Y:S01]  /*124b0*/  FMUL R227, R222, UR11 ;  /* 0x0000000bdee37c20 */ /* 0x000fe20008400000 */
[----:B------:R-:W-:Y:S01]  /*124c0*/  @P4 STG.E desc[UR20][R2.64+0x180], R219 ;  /* 0x000180db02004986 */ /* 0x000fe2000c101914 */
[C---:B------:R-:W-:Y:S02]  /*124d0*/  ISETP.GT.AND P4, PT, R0.reuse, 0x68, P1 ;  /* 0x000000680000780c */ /* 0x040fe40000f84270 */
[----:B------:R-:W-:Y:S01]  /*124e0*/  F2FP.TF32.F32.PACK_B R7, R7 ;  /* 0x00000007ff07723e */ /* 0x000fe200024050ff */
[----:B------:R-:W-:Y:S01]  /*124f0*/  @P2 STG.E desc[UR20][R2.64+0x184], R221 ;  /* 0x000184dd02002986 */ /* 0x000fe2000c101914 */
[----:B------:R-:W-:Y:S01]  /*12500*/  ISETP.GT.AND P2, PT, R0, 0x68, P0 ;  /* 0x000000680000780c */ /* 0x000fe20000744270 */
[----:B------:R-:W-:Y:S01]  /*12510*/  FMUL R225, R224, UR11 ;  /* 0x0000000be0e17c20 */ /* 0x000fe20008400000 */
[----:B------:R-:W-:Y:S01]  /*12520*/  F2FP.TF32.F32.PACK_B R227, R227 ;  /* 0x000000e3ffe3723e */ /* 0x000fe200024050ff */
[----:B------:R-:W-:Y:S01]  /*12530*/  @P5 STG.E desc[UR20][R4.64+0x180], R223 ;  /* 0x000180df04005986 */ /* 0x000fe2000c101914 */
[----:B------:R-:W-:Y:S01]  /*12540*/  ISETP.GT.AND P5, PT, R0, 0x69, P0 ;  /* 0x000000690000780c */ /* 0x000fe200007a4270 */
[----:B------:R-:W-:Y:S01]  /*12550*/  FMUL R229, R220, UR11 ;  /* 0x0000000bdce57c20 */ /* 0x000fe20008400000 */
[----:B------:R-:W-:Y:S01]  /*12560*/  FMUL R231, R218, UR11 ;  /* 0x0000000bdae77c20 */ /* 0x000fe20008400000 */
[----:B------:R2:W-:Y:S01]  /*12570*/  @P6 STG.E desc[UR20][R4.64+0x184], R7 ;  /* 0x0001840704006986 */ /* 0x0005e2000c101914 */
[----:B------:R-:W-:-:S03]  /*12580*/  F2FP.TF32.F32.PACK_B R225, R225 ;  /* 0x000000e1ffe1723e */ /* 0x000fc600024050ff */
        /* <DEDUP_REMOVED lines=8> */
[----:B------:R-:W-:Y:S01]  /*12610*/  ISETP.GT.AND P2, PT, R0, 0x70, P0 ;  /* 0x000000700000780c */ /* 0x000fe20000744270 */
[----:B------:R-:W-:Y:S01]  /*12620*/  FMUL R233, R216, UR11 ;  /* 0x0000000bd8e97c20 */ /* 0x000fe20008400000 */
[----:B------:R-:W-:Y:S01]  /*12630*/  F2FP.TF32.F32.PACK_B R235, R235 ;  /* 0x000000ebffeb723e */ /* 0x000fe200024050ff */
[----:B------:R-:W-:Y:S01]  /*12640*/  @P5 STG.E desc[UR20][R4.64+0x1a4], R231 ;  /* 0x0001a4e704005986 */ /* 0x000fe2000c101914 */
[C---:B------:R-:W-:Y:S02]  /*12650*/  ISETP.GT.AND P4, PT, R0.reuse, 0x71, P0 ;  /* 0x000000710000780c */ /* 0x040fe40000784270 */
[----:B------:R-:W-:Y:S01]  /*12660*/  ISETP.GT.AND P5, PT, R0, 0x78, P1 ;  /* 0x000000780000780c */ /* 0x000fe20000fa4270 */
[----:B------:R-:W-:Y:S01]  /*12670*/  FMUL R237, R20, UR11 ;  /* 0x0000000b14ed7c20 */ /* 0x000fe20008400000 */
[----:B------:R-:W-:Y:S01]  /*12680*/  ISETP.GT.AND P1, PT, R0, 0x79, P1 ;  /* 0x000000790000780c */ /* 0x000fe20000f24270 */
[----:B------:R-:W-:Y:S01]  /*12690*/  FMUL R239, R18, UR11 ;  /* 0x0000000b12ef7c20 */ /* 0x000fe20008400000 */
[----:B------:R-:W-:Y:S01]  /*126a0*/  FMUL R243, R12, UR11 ;  /* 0x0000000b0cf37c20 */ /* 0x000fe20008400000 */
[----:B------:R-:W-:Y:S01]  /*126b0*/  @P3 STG.E desc[UR20][R2.64+0x1c4], R235 ;  /* 0x0001c4eb02003986 */ /* 0x000fe2000c101914 */
[----:B------:R-:W-:-:S02]  /*126c0*/  F2FP.TF32.F32.PACK_B R233, R233 ;  /* 0x000000e9ffe9723e */ /* 0x000fc400024050ff */
[----:B------:R-:W-:Y:S01]  /*126d0*/  ISETP.GT.AND P3, PT, R0, 0x78, P0 ;  /* 0x000000780000780c */ /* 0x000fe20000764270 */
[----:B------:R-:W-:Y:S01]  /*126e0*/  FMUL R241, R16, UR11 ;  /* 0x0000000b10f17c20 */ /* 0x000fe20008400000 */
[----:B------:R-:W-:Y:S01]  /*126f0*/  F2FP.TF32.F32.PACK_B R237, R237 ;  /* 0x000000edffed723e */ /* 0x000fe200024050ff */
[----:B------:R-:W-:Y:S01]  /*12700*/  FMUL R245, R10, UR11 ;  /* 0x0000000b0af57c20 */ /* 0x000fe20008400000 */
[----:B------:R-:W-:Y:S02]  /*12710*/  F2FP.TF32.F32.PACK_B R239, R239 ;  /* 0x000000efffef723e */ /* 0x000fe400024050ff */
[----:B------:R-:W-:Y:S01]  /*12720*/  F2FP.TF32.F32.PACK_B R243, R243 ;  /* 0x000000f3fff3723e */ /* 0x000fe200024050ff */
[----:B------:R-:W-:Y:S01]  /*12730*/  @P6 STG.E desc[UR20][R2.64+0x1c0], R233 ;  /* 0x0001c0e902006986 */ /* 0x000fe2000c101914 */
[----:B------:R-:W-:Y:S01]  /*12740*/  F2FP.TF32.F32.PACK_B R241, R241 ;  /* 0x000000f1fff1723e */ /* 0x000fe200024050ff */
[----:B------:R-:W-:Y:S02]  /*12750*/  USHF.L.U32 UR6, UR14, 0x6, URZ ;  /* 0x000000060e067899 */ /* 0x000fe4000800063f */
[----:B------:R-:W-:Y:S01]  /*12760*/  @P2 STG.E desc[UR20][R4.64+0x1c0], R237 ;  /* 0x0001c0ed04002986 */ /* 0x000fe2000c101914 */
[----:B------:R-:W-:-:S03]  /*12770*/  F2FP.TF32.F32.PACK_B R245, R245 ;  /* 0x000000f5fff5723e */ /* 0x000fc600024050ff */
[----:B------:R-:W-:Y:S01]  /*12780*/  @P4 STG.E desc[UR20][R4.64+0x1c4], R239 ;  /* 0x0001c4ef04004986 */ /* 0x000fe2000c101914 */
[----:B------:R-:W-:-:S03]  /*12790*/  USHF.L.U64.HI UR7, UR14, 0x6, UR15 ;  /* 0x000000060e077899 */ /* 0x000fc6000801020f */
[----:B------:R-:W-:Y:S01]  /*127a0*/  @P1 STG.E desc[UR20][R2.64+0x1e4], R243 ;  /* 0x0001e4f302001986 */ /* 0x000fe2000c101914 */
[----:B------:R-:W-:Y:S01]  /*127b0*/  ISETP.GT.AND P1, PT, R14, 0x40, PT ;  /* 0x000000400e00780c */ /* 0x000fe20003f24270 */
[----:B------:R-:W-:Y:S01]  /*127c0*/  USHF.L.U32 UR10, UR6, 0x2, URZ ;  /* 0x00000002060a7899 */ /* 0x000fe2000800063f */
[C---:B------:R-:W-:Y:S01]  /*127d0*/  ISETP.GT.AND P2, PT, R0.reuse, 0x79, P0 ;  /* 0x000000790000780c */ /* 0x040fe20000744270 */
[----:B------:R-:W-:Y:S01]  /*127e0*/  @P5 STG.E desc[UR20][R2.64+0x1e0], R241 ;  /* 0x0001e0f102005986 */ /* 0x000fe2000c101914 */
[----:B------:R-:W-:Y:S01]  /*127f0*/  ISETP.GT.AND P5, PT, R0, 0x1, P1 ;  /* 0x000000010000780c */ /* 0x000fe20000fa4270 */
[----:B------:R-:W-:Y:S02]  /*12800*/  FMUL R8, R8, UR11 ;  /* 0x0000000b08087c20 */ /* 0x000fe40008400000 */
[----:B------:R-:W-:Y:S01]  /*12810*/  @P3 STG.E desc[UR20][R4.64+0x1e0], R245 ;  /* 0x0001e0f504003986 */ /* 0x000fe2000c101914 */
[----:B------:R-:W-:Y:S01]  /*12820*/  ISETP.GT.AND P3, PT, R0, RZ, P1 ;  /* 0x000000ff0000720c */ /* 0x000fe20000f64270 */
[----:B------:R-:W-:Y:S01]  /*12830*/  USHF.L.U64.HI UR6, UR6, 0x2, UR7 ;  /* 0x0000000206067899 */ /* 0x000fe20008010207 */
[----:B------:R-:W-:Y:S01]  /*12840*/  FMUL R153, R153, UR11 ;  /* 0x0000000b99997c20 */ /* 0x000fe20008400000 */
[----:B-1----:R-:W-:Y:S01]  /*12850*/  FMUL R9, R152, UR11 ;  /* 0x0000000b98097c20 */ /* 0x002fe20008400000 */
[----:B------:R-:W-:-:S02]  /*12860*/  IADD3 R6, P4, R2, UR10, RZ ;  /* 0x0000000a02067c10 */ /* 0x000fc4000ff9e0ff */
[----:B------:R-:W-:Y:S02]  /*12870*/  F2FP.TF32.F32.PACK_B R8, R8 ;  /* 0x00000008ff08723e */ /* 0x000fe400024050ff */
[----:B--2---:R-:W-:Y:S02]  /*12880*/  IADD3.X R7, R3, UR6, RZ, P4, !PT ;  /* 0x0000000603077c10 */ /* 0x004fe4000a7fe4ff */
[----:B------:R-:W-:Y:S02]  /*12890*/  F2FP.TF32.F32.PACK_B R153, R153 ;  /* 0x00000099ff99723e */ /* 0x000fe400024050ff */
[----:B------:R-:W-:Y:S02]  /*128a0*/  ISETP.GT.AND P0, PT, R14, 0x48, PT ;  /* 0x000000480e00780c */ /* 0x000fe40003f04270 */
[----:B------:R-:W-:Y:S01]  /*128b0*/  F2FP.TF32.F32.PACK_B R9, R9 ;  /* 0x00000009ff09723e */ /* 0x000fe200024050ff */
[----:B------:R1:W-:Y:S01]  /*128c0*/  @P2 STG.E desc[UR20][R4.64+0x1e4], R8 ;  /* 0x0001e40804002986 */ /* 0x0003e2000c101914 */
[----:B------:R-:W-:-:S03]  /*128d0*/  ISETP.GT.AND P2, PT, R0, RZ, P0 ;  /* 0x000000ff0000720c */ /* 0x000fc60000744270 */
[----:B------:R-:W-:Y:S01]  /*128e0*/  @P5 STG.E desc[UR20][R6.64+0x4], R153 ;  /* 0x0000049906005986 */ /* 0x000fe2000c101914 */
[----:B------:R-:W-:Y:S01]  /*128f0*/  ISETP.GT.AND P5, PT, R0, 0x1, P0 ;  /* 0x000000010000780c */ /* 0x000fe200007a4270 */
[----:B------:R-:W-:Y:S02]  /*12900*/  FMUL R13, R154, UR11 ;  /* 0x0000000b9a0d7c20 */ /* 0x000fe40008400000 */
[----:B------:R2:W-:Y:S01]  /*12910*/  @P3 STG.E desc[UR20][R6.64], R9 ;  /* 0x0000000906003986 */ /* 0x0005e2000c101914 */
[----:B------:R-:W-:Y:S01]  /*12920*/  ISETP.GT.AND P3, PT, R0, 0x9, P1 ;  /* 0x000000090000780c */ /* 0x000fe20000f64270 */
[----:B------:R-:W-:Y:S01]  /*12930*/  FMUL R155, R155, UR11 ;  /* 0x0000000b9b9b7c20 */ /* 0x000fe20008400000 */
[----:B------:R-:W-:Y:S01]  /*12940*/  IADD3 R10, P4, R6, UR9, RZ ;  /* 0x00000009060a7c10 */ /* 0x000fe2000ff9e0ff */
[----:B------:R-:W-:Y:S01]  /*12950*/  FMUL R157, R157, UR11 ;  /* 0x0000000b9d9d7c20 */ /* 0x000fe20008400000 */
[----:B------:R-:W-:Y:S02]  /*12960*/  F2FP.TF32.F32.PACK_B R13, R13 ;  /* 0x0000000dff0d723e */ /* 0x000fe400024050ff */
[----:B------:R-:W-:-:S02]  /*12970*/  IADD3.X R11, R7, UR8, RZ, P4, !PT ;  /* 0x00000008070b7c10 */ /* 0x000fc4000a7fe4ff */
[----:B------:R-:W-:Y:S01]  /*12980*/  F2FP.TF32.F32.PACK_B R155, R155 ;  /* 0x0000009bff9b723e */ /* 0x000fe200024050ff */
[----:B-1----:R-:W-:Y:S01]  /*12990*/  IMAD.U32 R5, RZ, RZ, UR9 ;  /* 0x00000009ff057e24 */ /* 0x002fe2000f8e00ff */
[----:B------:R-:W-:Y:S01]  /*129a0*/  F2FP.TF32.F32.PACK_B R157, R157 ;  /* 0x0000009dff9d723e */ /* 0x000fe200024050ff */
[----:B------:R-:W-:Y:S01]  /*129b0*/  @P2 STG.E desc[UR20][R10.64], R13 ;  /* 0x0000000d0a002986 */ /* 0x000fe2000c101914 */
[----:B------:R-:W-:Y:S01]  /*129c0*/  ISETP.GT.AND P6, PT, R0, 0x8, P1 ;  /* 0x000000080000780c */ /* 0x000fe20000fc4270 */
[----:B------:R-:W-:Y:S02]  /*129d0*/  IMAD.U32 R17, RZ, RZ, UR8 ;  /* 0x00000008ff117e24 */ /* 0x000fe4000f8e00ff */
[----:B------:R1:W-:Y:S01]  /*129e0*/  @P5 STG.E desc[UR20][R10.64+0x4], R155 ;  /* 0x0000049b0a005986 */ /* 0x0003e2000c101914 */
[----:B------:R-:W-:Y:S01]  /*129f0*/  FMUL R15, R156, UR11 ;  /* 0x0000000b9c0f7c20 */ /* 0x000fe20008400000 */
[----:B------:R-:W-:Y:S02]  /*12a00*/  ISETP.GT.AND P4, PT, R0, 0x8, P0 ;  /* 0x000000080000780c */ /* 0x000fe40000784270 */
[----:B------:R-:W-:Y:S01]  /*12a10*/  @P3 STG.E desc[UR20][R6.64+0x24], R157 ;  /* 0x0000249d06003986 */ /* 0x000fe2000c101914 */
[----:B------:R-:W-:Y:S01]  /*12a20*/  IADD3 R4, P3, P5, R5, UR10, R2 ;  /* 0x0000000a05047c10 */ /* 0x000fe2000fd7e002 */
[----:B--2---:R-:W-:Y:S01]  /*12a30*/  FMUL R9, R158, UR11 ;  /* 0x0000000b9e097c20 */ /* 0x004fe20008400000 */
[----:B------:R-:W-:-:S02]  /*12a40*/  ISETP.GT.AND P2, PT, R0, 0x9, P0 ;  /* 0x000000090000780c */ /* 0x000fc40000744270 */
[----:B------:R-:W-:Y:S02]  /*12a50*/  IADD3.X R5, R17, UR6, R3, P3, P5 ;  /* 0x0000000611057c10 */ /* 0x000fe40009fea403 */
[----:B------:R-:W-:Y:S01]  /*12a60*/  ISETP.GT.AND P5, PT, R0, 0x10, P1 ;  /* 0x000000100000780c */ /* 0x000fe20000fa4270 */
[----:B------:R-:W-:Y:S01]  /*12a70*/  FMUL R159, R159, UR11 ;  /* 0x0000000b9f9f7c20 */ /* 0x000fe20008400000 */
[----:B------:R-:W-:Y:S01]  /*12a80*/  F2FP.TF32.F32.PACK_B R15, R15 ;  /* 0x0000000fff0f723e */ /* 0x000fe200024050ff */
[----:B-1----:R-:W-:Y:S01]  /*12a90*/  FMUL R11, R160, UR11 ;  /* 0x0000000ba00b7c20 */ /* 0x002fe20008400000 */
[----:B------:R-:W-:Y:S02]  /*12aa0*/  F2FP.TF32.F32.PACK_B R9, R9 ;  /* 0x00000009ff09723e */ /* 0x000fe400024050ff */
[----:B------:R-:W-:Y:S01]  /*12ab0*/  F2FP.TF32.F32.PACK_B R159, R159 ;  /* 0x0000009fff9f723e */ /* 0x000fe200024050ff */
[----:B------:R-:W-:Y:S01]  /*12ac0*/  @P6 STG.E desc[UR20][R6.64+0x20], R15 ;  /* 0x0000200f06006986 */ /* 0x000fe2000c101914 */
[----:B------:R-:W-:-:S02]  /*12ad0*/  ISETP.GT.AND P6, PT, R0, 0x11, P1 ;  /* 0x000000110000780c */ /* 0x000fc40000fc4270 */
[----:B------:R-:W-:Y:S01]  /*12ae0*/  F2FP.TF32.F32.PACK_B R11, R11 ;  /* 0x0000000bff0b723e */ /* 0x000fe200024050ff */
[----:B------:R1:W-:Y:S01]  /*12af0*/  @P4 STG.E desc[UR20][R4.64+0x20], R9 ;  /* 0x0000200904004986 */ /* 0x0003e2000c101914 */
[C---:B------:R-:W-:Y:S01]  /*12b00*/  ISETP.GT.AND P3, PT, R0.reuse, 0x10, P0 ;  /* 0x000000100000780c */ /* 0x040fe20000764270 */
[----:B------:R-:W-:Y:S01]  /*12b10*/  FMUL R161, R161, UR11 ;  /* 0x0000000ba1a17c20 */ /* 0x000fe20008400000 */
[----:B------:R-:W-:Y:S01]  /*12b20*/  ISETP.GT.AND P4, PT, R0, 0x11, P0 ;  /* 0x000000110000780c */ /* 0x000fe20000784270 */
[----:B------:R-:W-:Y:S01]  /*12b30*/  @P2 STG.E desc[UR20][R4.64+0x24], R159 ;  /* 0x0000249f04002986 */ /* 0x000fe2000c101914 */
[----:B------:R-:W-:Y:S01]  /*12b40*/  FMUL R13, R162, UR11 ;  /* 0x0000000ba20d7c20 */ /* 0x000fe20008400000 */
[----:B------:R-:W-:Y:S02]  /*12b50*/  FMUL R163, R163, UR11 ;  /* 0x0000000ba3a37c20 */ /* 0x000fe40008400000 */
[----:B------:R2:W-:Y:S01]  /*12b60*/  @P5 STG.E desc[UR20][R6.64+0x40], R11 ;  /* 0x0000400b06005986 */ /* 0x0005e2000c101914 */
[----:B------:R-:W-:-:S02]  /*12b70*/  ISETP.GT.AND P5, PT, R0, 0x18, P1 ;  /* 0x000000180000780c */ /* 0x000fc40000fa4270 */
[----:B------:R-:W-:Y:S01]  /*12b80*/  F2FP.TF32.F32.PACK_B R161, R161 ;  /* 0x000000a1ffa1723e */ /* 0x000fe200024050ff */
[----:B-1----:R-:W-:Y:S01]  /*12b90*/  FMUL R9, R164, UR11 ;  /* 0x0000000ba4097c20 */ /* 0x002fe20008400000 */
[----:B------:R-:W-:Y:S02]  /*12ba0*/  F2FP.TF32.F32.PACK_B R13, R13 ;  /* 0x0000000dff0d723e */ /* 0x000fe400024050ff */
[----:B------:R-:W-:Y:S01]  /*12bb0*/  F2FP.TF32.F32.PACK_B R163, R163 ;  /* 0x000000a3ffa3723e */ /* 0x000fe200024050ff */
[----:B------:R-:W-:Y:S01]  /*12bc0*/  @P6 STG.E desc[UR20][R6.64+0x44], R161 ;  /* 0x000044a106006986 */ /* 0x000fe2000c101914 */
[C---:B------:R-:W-:Y:S02]  /*12bd0*/  ISETP.GT.AND P6, PT, R0.reuse, 0x19, P1 ;  /* 0x000000190000780c */ /* 0x040fe40000fc4270 */
[----:B------:R-:W-:Y:S01]  /*12be0*/  F2FP.TF32.F32.PACK_B R9, R9 ;  /* 0x00000009ff09723e */ /* 0x000fe200024050ff */
[----:B------:R1:W-:Y:S01]  /*12bf0*/  @P3 STG.E desc[UR20][R4.64+0x40], R13 ;  /* 0x0000400d04003986 */ /* 0x0003e2000c101914 */
[C---:B------:R-:W-:Y:S01]  /*12c00*/  ISETP.GT.AND P2, PT, R0.reuse, 0x18, P0 ;  /* 0x000000180000780c */ /* 0x040fe20000744270 */
[----:B------:R-:W-:Y:S01]  /*12c10*/  FMUL R165, R165, UR11 ;  /* 0x0000000ba5a57c20 */ /* 0x000fe20008400000 */
[C---:B------:R-:W-:Y:S01]  /*12c20*/  ISETP.GT.AND P3, PT, R0.reuse, 0x19, P0 ;  /* 0x000000190000780c */ /* 0x040fe20000764270 */
[----:B------:R-:W-:Y:S01]  /*12c30*/  @P4 STG.E desc[UR20][R4.64+0x44], R163 ;  /* 0x000044a304004986 */ /* 0x000fe2000c101914 */
[----:B------:R-:W-:Y:S01]  /*12c40*/  ISETP.GT.AND P4, PT, R0, 0x20, P1 ;  /* 0x000000200000780c */ /* 0x000fe20000f84270 */
[----:B--2---:R-:W-:Y:S01]  /*12c50*/  FMUL R11, R166, UR11 ;  /* 0x0000000ba60b7c20 */ /* 0x004fe20008400000 */
[----:B------:R-:W-:Y:S01]  /*12c60*/  FMUL R167, R167, UR11 ;  /* 0x0000000ba7a77c20 */ /* 0x000fe20008400000 */
[----:B------:R2:W-:Y:S01]  /*12c70*/  @P5 STG.E desc[UR20][R6.64+0x60], R9 ;  /* 0x0000600906005986 */ /* 0x0005e2000c101914 */
[----:B------:R-:W-:Y:S01]  /*12c80*/  ISETP.GT.AND P5, PT, R0, 0x21, P1 ;  /* 0x000000210000780c */ /* 0x000fe20000fa4270 */
[----:B-1----:R-:W-:Y:S01]  /*12c90*/  FMUL R13, R168, UR11 ;  /* 0x0000000ba80d7c20 */ /* 0x002fe20008400000 */
[----:B------:R-:W-:Y:S01]  /*12ca0*/  F2FP.TF32.F32.PACK_B R165, R165 ;  /* 0x000000a5ffa5723e */ /* 0x000fe200024050ff */
[----:B------:R-:W-:Y:S01]  /*12cb0*/  FMUL R169, R169, UR11 ;  /* 0x0000000ba9a97c20 */ /* 0x000fe20008400000 */
[----:B------:R-:W-:-:S02]  /*12cc0*/  F2FP.TF32.F32.PACK_B R11, R11 ;  /* 0x0000000bff0b723e */ /* 0x000fc400024050ff */
[----:B------:R-:W-:Y:S02]  /*12cd0*/  F2FP.TF32.F32.PACK_B R167, R167 ;  /* 0x000000a7ffa7723e */ /* 0x000fe400024050ff */
[----:B------:R-:W-:Y:S01]  /*12ce0*/  F2FP.TF32.F32.PACK_B R13, R13 ;  /* 0x0000000dff0d723e */ /* 0x000fe200024050ff */
[----:B------:R-:W-:Y:S01]  /*12cf0*/  @P6 STG.E desc[UR20][R6.64+0x64], R165 ;  /* 0x000064a506006986 */ /* 0x000fe2000c101914 */
[----:B------:R-:W-:-:S03]  /*12d00*/  F2FP.TF32.F32.PACK_B R169, R169 ;  /* 0x000000a9ffa9723e */ /* 0x000fc600024050ff */
[----:B------:R1:W-:Y:S01]  /*12d10*/  @P2 STG.E desc[UR20][R4.64+0x60], R11 ;  /* 0x0000600b04002986 */ /* 0x0003e2000c101914 */
[----:B------:R-:W-:-:S03]  /*12d20*/  ISETP.GT.AND P2, PT, R0, 0x20, P0 ;  /* 0x000000200000780c */ /* 0x000fc60000744270 */
[----:B------:R-:W-:Y:S01]  /*12d30*/  @P3 STG.E desc[UR20][R4.64+0x64], R167 ;  /* 0x000064a704003986 */ /* 0x000fe2000c101914 */
[----:B------:R-:W-:Y:S01]  /*12d40*/  ISETP.GT.AND P3, PT, R0, 0x21, P0 ;  /* 0x000000210000780c */ /* 0x000fe20000764270 */
[----:B--2---:R-:W-:Y:S02]  /*12d50*/  FMUL R9, R170, UR11 ;  /* 0x0000000baa097c20 */ /* 0x004fe40008400000 */
[----:B------:R2:W-:Y:S01]  /*12d60*/  @P4 STG.E desc[UR20][R6.64+0x80], R13 ;  /* 0x0000800d06004986 */ /* 0x0005e2000c101914 */
[----:B------:R-:W-:Y:S01]  /*12d70*/  ISETP.GT.AND P4, PT, R0, 0x28, P1 ;  /* 0x000000280000780c */ /* 0x000fe20000f84270 */
[----:B------:R-:W-:Y:S02]  /*12d80*/  FMUL R171, R171, UR11 ;  /* 0x0000000babab7c20 */ /* 0x000fe40008400000 */
[----:B------:R-:W-:Y:S01]  /*12d90*/  @P5 STG.E desc[UR20][R6.64+0x84], R169 ;  /* 0x000084a906005986 */ /* 0x000fe2000c101914 */
[----:B-1----:R-:W-:Y:S01]  /*12da0*/  FMUL R11, R172, UR11 ;  /* 0x0000000bac0b7c20 */ /* 0x002fe20008400000 */
        /* <DEDUP_REMOVED lines=8> */
[----:B------:R-:W-:Y:S01]  /*12e30*/  @P3 STG.E desc[UR20][R4.64+0x84], R171 ;  /* 0x000084ab04003986 */ /* 0x000fe2000c101914 */
[----:B------:R-:W-:Y:S01]  /*12e40*/  ISETP.GT.AND P3, PT, R0, 0x29, P0 ;  /* 0x000000290000780c */ /* 0x000fe20000764270 */
[----:B--2---:R-:W-:Y:S02]  /*12e50*/  FMUL R13, R174, UR11 ;  /* 0x0000000bae0d7c20 */ /* 0x004fe40008400000 */
[----:B------:R2:W-:Y:S01]  /*12e60*/  @P4 STG.E desc[UR20][R6.64+0xa0], R11 ;  /* 0x0000a00b06004986 */ /* 0x0005e2000c101914 */
[----:B------:R-:W-:Y:S01]  /*12e70*/  ISETP.GT.AND P4, PT, R0, 0x30, P1 ;  /* 0x000000300000780c */ /* 0x000fe20000f84270 */
[----:B------:R-:W-:-:S02]  /*12e80*/  FMUL R175, R175, UR11 ;  /* 0x0000000bafaf7c20 */ /* 0x000fc40008400000 */
[----:B------:R-:W-:Y:S01]  /*12e90*/  @P5 STG.E desc[UR20][R6.64+0xa4], R173 ;  /* 0x0000a4ad06005986 */ /* 0x000fe2000c101914 */
[----:B-1----:R-:W-:Y:S01]  /*12ea0*/  FMUL R9, R176, UR11 ;  /* 0x0000000bb0097c20 */ /* 0x002fe20008400000 */
[----:B------:R-:W-:Y:S01]  /*12eb0*/  ISETP.GT.AND P5, PT, R0, 0x31, P1 ;  /* 0x000000310000780c */ /* 0x000fe20000fa4270 */
[----:B------:R-:W-:Y:S01]  /*12ec0*/  FMUL R177, R177, UR11 ;  /* 0x0000000bb1b17c20 */ /* 0x000fe20008400000 */
[----:B------:R-:W-:Y:S02]  /*12ed0*/  F2FP.TF32.F32.PACK_B R13, R13 ;  /* 0x0000000dff0d723e */ /* 0x000fe400024050ff */
[----:B------:R-:W-:Y:S02]  /*12ee0*/  F2FP.TF32.F32.PACK_B R175, R175 ;  /* 0x000000afffaf723e */ /* 0x000fe400024050ff */
[----:B------:R-:W-:Y:S01]  /*12ef0*/  F2FP.TF32.F32.PACK_B R9, R9 ;  /* 0x00000009ff09723e */ /* 0x000fe200024050ff */
[----:B------:R1:W-:Y:S01]  /*12f00*/  @P2 STG.E desc[UR20][R4.64+0xa0], R13 ;  /* 0x0000a00d04002986 */ /* 0x0003e2000c101914 */
[----:B------:R-:W-:-:S02]  /*12f10*/  F2FP.TF32.F32.PACK_B R177, R177 ;  /* 0x000000b1ffb1723e */ /* 0x000fc400024050ff */
[C---:B------:R-:W-:Y:S01]  /*12f20*/  ISETP.GT.AND P2, PT, R0.reuse, 0x30, P0 ;  /* 0x000000300000780c */ /* 0x040fe20000744270 */
        /* <DEDUP_REMOVED lines=24> */
[C---:B------:R-:W-:Y:S02]  /*130b0*/  ISETP.GT.AND P5, PT, R0.reuse, 0x41, P1 ;  /* 0x000000410000780c */ /* 0x040fe40000fa4270 */
[----:B------:R-:W-:Y:S01]  /*130c0*/  ISETP.GT.AND P6, PT, R0, 0x40, P0 ;  /* 0x000000400000780c */ /* 0x000fe200007c4270 */
[----:B------:R-:W-:Y:S01]  /*130d0*/  FMUL R185, R185, UR11 ;  /* 0x0000000bb9b97c20 */ /* 0x000fe20008400000 */
[----:B------:R-:W-:Y:S02]  /*130e0*/  F2FP.TF32.F32.PACK_B R9, R9 ;  /* 0x00000009ff09723e */ /* 0x000fe400024050ff */
[----:B------:R-:W-:Y:S01]  /*130f0*/  F2FP.TF32.F32.PACK_B R183, R183 ;  /* 0x000000b7ffb7723e */ /* 0x000fe200024050ff */
[----:B--2---:R-:W-:Y:S01]  /*13100*/  FMUL R13, R186, UR11 ;  /* 0x0000000bba0d7c20 */ /* 0x004fe20008400000 */
[----:B------:R-:W-:Y:S01]  /*13110*/  F2FP.TF32.F32.PACK_B R11, R11 ;  /* 0x0000000bff0b723e */ /* 0x000fe200024050ff */
[----:B------:R1:W-:Y:S01]  /*13120*/  @P2 STG.E desc[UR20][R4.64+0xe0], R9 ;  /* 0x0000e00904002986 */ /* 0x0003e2000c101914 */
[----:B------:R-:W-:-:S02]  /*13130*/  F2FP.TF32.F32.PACK_B R185, R185 ;  /* 0x000000b9ffb9723e */ /* 0x000fc400024050ff */
[----:B------:R-:W-:Y:S01]  /*13140*/  F2FP.TF32.F32.PACK_B R13, R13 ;  /* 0x0000000dff0d723e */ /* 0x000fe200024050ff */
[----:B------:R-:W-:Y:S01]  /*13150*/  @P3 STG.E desc[UR20][R4.64+0xe4], R183 ;  /* 0x0000e4b704003986 */ /* 0x000fe2000c101914 */
[----:B------:R-:W-:-:S03]  /*13160*/  ISETP.GT.AND P3, PT, R0, 0x41, P0 ;  /* 0x000000410000780c */ /* 0x000fc60000764270 */
[----:B------:R2:W-:Y:S01]  /*13170*/  @P4 STG.E desc[UR20][R6.64+0x100], R11 ;  /* 0x0001000b06004986 */ /* 0x0005e2000c101914 */
[----:B------:R-:W-:Y:S01]  /*13180*/  ISETP.GT.AND P4, PT, R0, 0x48, P1 ;  /* 0x000000480000780c */ /* 0x000fe20000f84270 */
[----:B------:R-:W-:Y:S02]  /*13190*/  FMUL R187, R187, UR11 ;  /* 0x0000000bbbbb7c20 */ /* 0x000fe40008400000 */
[----:B------:R-:W-:Y:S01]  /*131a0*/  @P5 STG.E desc[UR20][R6.64+0x104], R185 ;  /* 0x000104b906005986 */ /* 0x000fe2000c101914 */
[----:B-1----:R-:W-:-:S03]  /*131b0*/  FMUL R9, R188, UR11 ;  /* 0x0000000bbc097c20 */ /* 0x002fc60008400000 */
[----:B------:R1:W-:Y:S01]  /*131c0*/  @P6 STG.E desc[UR20][R4.64+0x100], R13 ;  /* 0x0001000d04006986 */ /* 0x0003e2000c101914 */
[C---:B------:R-:W-:Y:S01]  /*131d0*/  ISETP.GT.AND P6, PT, R0.reuse, 0x49, P1 ;  /* 0x000000490000780c */ /* 0x040fe20000fc4270 */
[----:B------:R-:W-:Y:S01]  /*131e0*/  FMUL R189, R189, UR11 ;  /* 0x0000000bbdbd7c20 */ /* 0x000fe20008400000 */
[----:B------:R-:W-:Y:S02]  /*131f0*/  F2FP.TF32.F32.PACK_B R187, R187 ;  /* 0x000000bbffbb723e */ /* 0x000fe400024050ff */
[----:B------:R-:W-:Y:S02]  /*13200*/  F2FP.TF32.F32.PACK_B R9, R9 ;  /* 0x00000009ff09723e */ /* 0x000fe400024050ff */
[----:B------:R-:W-:Y:S01]  /*13210*/  ISETP.GT.AND P2, PT, R0, 0x48, P0 ;  /* 0x000000480000780c */ /* 0x000fe20000744270 */
[----:B------:R-:W-:Y:S01]  /*13220*/  @P3 STG.E desc[UR20][R4.64+0x104], R187 ;  /* 0x000104bb04003986 */ /* 0x000fe2000c101914 */
[----:B------:R-:W-:Y:S01]  /*13230*/  F2FP.TF32.F32.PACK_B R189, R189 ;  /* 0x000000bdffbd723e */ /* 0x000fe200024050ff */
[----:B------:R-:W-:Y:S01]  /*13240*/  FMUL R15, R190, UR11 ;  /* 0x0000000bbe0f7c20 */ /* 0x000fe20008400000 */
[C---:B------:R-:W-:Y:S01]  /*13250*/  ISETP.GT.AND P5, PT, R0.reuse, 0x49, P0 ;  /* 0x000000490000780c */ /* 0x040fe200007a4270 */
[----:B------:R3:W-:Y:S01]  /*13260*/  @P4 STG.E desc[UR20][R6.64+0x120], R9 ;  /* 0x0001200906004986 */ /* 0x0007e2000c101914 */
[----:B------:R-:W-:Y:S01]  /*13270*/  ISETP.GT.AND P4, PT, R0, 0x50, P1 ;  /* 0x000000500000780c */ /* 0x000fe20000f84270 */
[----:B------:R-:W-:Y:S01]  /*13280*/  FMUL R191, R191, UR11 ;  /* 0x0000000bbfbf7c20 */ /* 0x000fe20008400000 */
[----:B------:R-:W-:Y:S01]  /*13290*/  FMUL R17, R192, UR11 ;  /* 0x0000000bc0117c20 */ /* 0x000fe20008400000 */
[----:B------:R-:W-:Y:S01]  /*132a0*/  @P6 STG.E desc[UR20][R6.64+0x124], R189 ;  /* 0x000124bd06006986 */ /* 0x000fe2000c101914 */
[----:B------:R-:W-:-:S02]  /*132b0*/  ISETP.GT.AND P3, PT, R0, 0x51, P1 ;  /* 0x000000510000780c */ /* 0x000fc40000f64270 */
[----:B------:R-:W-:Y:S02]  /*132c0*/  F2FP.TF32.F32.PACK_B R15, R15 ;  /* 0x0000000fff0f723e */ /* 0x000fe400024050ff */
[----:B------:R-:W-:Y:S01]  /*132d0*/  ISETP.GT.AND P6, PT, R0, 0x50, P0 ;  /* 0x000000500000780c */ /* 0x000fe200007c4270 */
[----:B------:R-:W-:Y:S01]  /*132e0*/  FMUL R193, R193, UR11 ;  /* 0x0000000bc1c17c20 */ /* 0x000fe20008400000 */
[----:B------:R-:W-:Y:S01]  /*132f0*/  F2FP.TF32.F32.PACK_B R191, R191 ;  /* 0x000000bfffbf723e */ /* 0x000fe200024050ff */
[----:B--2---:R-:W-:Y:S01]  /*13300*/  FMUL R11, R194, UR11 ;  /* 0x0000000bc20b7c20 */ /* 0x004fe20008400000 */
[----:B------:R-:W-:Y:S01]  /*13310*/  F2FP.TF32.F32.PACK_B R17, R17 ;  /* 0x00000011ff11723e */ /* 0x000fe200024050ff */
[----:B------:R-:W-:Y:S01]  /*13320*/  @P2 STG.E desc[UR20][R4.64+0x120], R15 ;  /* 0x0001200f04002986 */ /* 0x000fe2000c101914 */
[----:B------:R-:W-:Y:S02]  /*13330*/  ISETP.GT.AND P2, PT, R0, 0x51, P0 ;  /* 0x000000510000780c */ /* 0x000fe40000744270 */
[----:B------:R-:W-:Y:S01]  /*13340*/  F2FP.TF32.F32.PACK_B R193, R193 ;  /* 0x000000c1ffc1723e */ /* 0x000fe200024050ff */
[----:B------:R-:W-:Y:S01]  /*13350*/  @P5 STG.E desc[UR20][R4.64+0x124], R191 ;  /* 0x000124bf04005986 */ /* 0x000fe2000c101914 */
[----:B------:R-:W-:Y:S01]  /*13360*/  F2FP.TF32.F32.PACK_B R11, R11 ;  /* 0x0000000bff0b723e */ /* 0x000fe200024050ff */
[----:B------:R-:W-:-:S02]  /*13370*/  FMUL R195, R195, UR11 ;  /* 0x0000000bc3c37c20 */ /* 0x000fc40008400000 */
[----:B------:R-:W-:Y:S01]  /*13380*/  @P4 STG.E desc[UR20][R6.64+0x140], R17 ;  /* 0x0001401106004986 */ /* 0x000fe2000c101914 */
[C---:B------:R-:W-:Y:S02]  /*13390*/  ISETP.GT.AND P4, PT, R0.reuse, 0x59, P1 ;  /* 0x000000590000780c */ /* 0x040fe40000f84270 */
[----:B------:R-:W-:Y:S01]  /*133a0*/  ISETP.GT.AND P5, PT, R0, 0x58, P1 ;  /* 0x000000580000780c */ /* 0x000fe20000fa4270 */
[----:B------:R-:W-:Y:S01]  /*133b0*/  FMUL R197, R197, UR11 ;  /* 0x0000000bc5c57c20 */ /* 0x000fe20008400000 */
[----:B------:R-:W-:Y:S01]  /*133c0*/  @P3 STG.E desc[UR20][R6.64+0x144], R193 ;  /* 0x000144c106003986 */ /* 0x000fe2000c101914 */
[----:B------:R-:W-:Y:S01]  /*133d0*/  FMUL R19, R196, UR11 ;  /* 0x0000000bc4137c20 */ /* 0x000fe20008400000 */
[----:B------:R-:W-:Y:S02]  /*133e0*/  ISETP.GT.AND P3, PT, R0, 0x58, P0 ;  /* 0x000000580000780c */ /* 0x000fe40000764270 */
[----:B------:R-:W-:Y:S01]  /*133f0*/  @P6 STG.E desc[UR20][R4.64+0x140], R11 ;  /* 0x0001400b04006986 */ /* 0x000fe2000c101914 */
[----:B------:R-:W-:-:S02]  /*13400*/  F2FP.TF32.F32.PACK_B R195, R195 ;  /* 0x000000c3ffc3723e */ /* 0x000fc400024050ff */
[----:B------:R-:W-:Y:S01]  /*13410*/  ISETP.GT.AND P6, PT, R0, 0x59, P0 ;  /* 0x000000590000780c */ /* 0x000fe200007c4270 */
[----:B------:R-:W-:Y:S01]  /*13420*/  FMUL R21, R198, UR11 ;  /* 0x0000000bc6157c20 */ /* 0x000fe20008400000 */
[----:B------:R-:W-:Y:S01]  /*13430*/  FMUL R199, R199, UR11 ;  /* 0x0000000bc7c77c20 */ /* 0x000fe20008400000 */
[----:B------:R-:W-:Y:S01]  /*13440*/  F2FP.TF32.F32.PACK_B R197, R197 ;  /* 0x000000c5ffc5723e */ /* 0x000fe200024050ff */
[----:B------:R-:W-:Y:S01]  /*13450*/  @P2 STG.E desc[UR20][R4.64+0x144], R195 ;  /* 0x000144c304002986 */ /* 0x000fe2000c101914 */
[----:B------:R-:W-:Y:S02]  /*13460*/  F2FP.TF32.F32.PACK_B R19, R19 ;  /* 0x00000013ff13723e */ /* 0x000fe400024050ff */
[----:B------:R-:W-:Y:S01]  /*13470*/  ISETP.GT.AND P2, PT, R0, 0x60, P1 ;  /* 0x000000600000780c */ /* 0x000fe20000f44270 */
[----:B------:R-:W-:Y:S01]  /*13480*/  @P4 STG.E desc[UR20][R6.64+0x164], R197 ;  /* 0x000164c506004986 */ /* 0x000fe2000c101914 */
[----:B------:R-:W-:Y:S01]  /*13490*/  F2FP.TF32.F32.PACK_B R21, R21 ;  /* 0x00000015ff15723e */ /* 0x000fe200024050ff */
[----:B-1----:R-:W-:Y:S01]  /*134a0*/  FMUL R13, R200, UR11 ;  /* 0x0000000bc80d7c20 */ /* 0x002fe20008400000 */
[----:B------:R-:W-:Y:S01]  /*134b0*/  F2FP.TF32.F32.PACK_B R199, R199 ;  /* 0x000000c7ffc7723e */ /* 0x000fe200024050ff */
[----:B------:R-:W-:Y:S01]  /*134c0*/  @P5 STG.E desc[UR20][R6.64+0x160], R19 ;  /* 0x0001601306005986 */ /* 0x000fe2000c101914 */
[----:B------:R-:W-:-:S02]  /*134d0*/  ISETP.GT.AND P4, PT, R0, 0x61, P1 ;  /* 0x000000610000780c */ /* 0x000fc40000f84270 */
[----:B------:R-:W-:Y:S01]  /*134e0*/  ISETP.GT.AND P5, PT, R0, 0x60, P0 ;  /* 0x000000600000780c */ /* 0x000fe200007a4270 */
[----:B------:R-:W-:Y:S01]  /*134f0*/  FMUL R201, R201, UR11 ;  /* 0x0000000bc9c97c20 */ /* 0x000fe20008400000 */
[----:B------:R-:W-:Y:S01]  /*13500*/  @P3 STG.E desc[UR20][R4.64+0x160], R21 ;  /* 0x0001601504003986 */ /* 0x000fe2000c101914 */
[----:B------:R-:W-:Y:S01]  /*13510*/  FMUL R23, R202, UR11 ;  /* 0x0000000bca177c20 */ /* 0x000fe20008400000 */
[----:B------:R-:W-:Y:S02]  /*13520*/  F2FP.TF32.F32.PACK_B R13, R13 ;  /* 0x0000000dff0d723e */ /* 0x000fe400024050ff */
[----:B------:R-:W-:Y:S01]  /*13530*/  @P6 STG.E desc[UR20][R4.64+0x164], R199 ;  /* 0x000164c704006986 */ /* 0x000fe2000c101914 */
[----:B------:R-:W-:Y:S01]  /*13540*/  ISETP.GT.AND P6, PT, R0, 0x61, P0 ;  /* 0x000000610000780c */ /* 0x000fe200007c4270 */
[----:B------:R-:W-:Y:S01]  /*13550*/  FMUL R203, R203, UR11 ;  /* 0x0000000bcbcb7c20 */ /* 0x000fe20008400000 */
[----:B------:R-:W-:Y:S01]  /*13560*/  F2FP.TF32.F32.PACK_B R201, R201 ;  /* 0x000000c9ffc9723e */ /* 0x000fe200024050ff */
[----:B------:R1:W-:Y:S01]  /*13570*/  @P2 STG.E desc[UR20][R6.64+0x180], R13 ;  /* 0x0001800d06002986 */ /* 0x0003e2000c101914 */
[----:B------:R-:W-:-:S02]  /*13580*/  F2FP.TF32.F32.PACK_B R23, R23 ;  /* 0x00000017ff17723e */ /* 0x000fc400024050ff */
[C---:B------:R-:W-:Y:S01]  /*13590*/  ISETP.GT.AND P2, PT, R0.reuse, 0x68, P1 ;  /* 0x000000680000780c */ /* 0x040fe20000f44270 */
[----:B------:R-:W-:Y:S01]  /*135a0*/  @P4 STG.E desc[UR20][R6.64+0x184], R201 ;  /* 0x000184c906004986 */ /* 0x000fe2000c101914 */
[----:B------:R-:W-:Y:S01]  /*135b0*/  ISETP.GT.AND P3, PT, R0, 0x69, P1 ;  /* 0x000000690000780c */ /* 0x000fe20000f64270 */
[----:B------:R-:W-:Y:S01]  /*135c0*/  FMUL R153, R204, UR11 ;  /* 0x0000000bcc997c20 */ /* 0x000fe20008400000 */
[----:B------:R-:W-:Y:S01]  /*135d0*/  F2FP.TF32.F32.PACK_B R203, R203 ;  /* 0x000000cbffcb723e */ /* 0x000fe200024050ff */
[----:B------:R-:W-:Y:S01]  /*135e0*/  @P5 STG.E desc[UR20][R4.64+0x180], R23 ;  /* 0x0001801704005986 */ /* 0x000fe2000c101914 */
[C---:B------:R-:W-:Y:S01]  /*135f0*/  ISETP.GT.AND P4, PT, R0.reuse, 0x68, P0 ;  /* 0x000000680000780c */ /* 0x040fe20000784270 */
[----:B------:R-:W-:Y:S01]  /*13600*/  FMUL R205, R205, UR11 ;  /* 0x0000000bcdcd7c20 */ /* 0x000fe20008400000 */
[----:B------:R-:W-:Y:S01]  /*13610*/  ISETP.GT.AND P5, PT, R0, 0x69, P0 ;  /* 0x000000690000780c */ /* 0x000fe200007a4270 */
[----:B------:R-:W-:Y:S01]  /*13620*/  FMUL R155, R206, UR11 ;  /* 0x0000000bce9b7c20 */ /* 0x000fe20008400000 */
[----:B------:R-:W-:Y:S01]  /*13630*/  FMUL R207, R207, UR11 ;  /* 0x0000000bcfcf7c20 */ /* 0x000fe20008400000 */
[----:B------:R-:W-:Y:S01]  /*13640*/  @P6 STG.E desc[UR20][R4.64+0x184], R203 ;  /* 0x000184cb04006986 */ /* 0x000fe2000c101914 */
[----:B------:R-:W-:-:S02]  /*13650*/  F2FP.TF32.F32.PACK_B R153, R153 ;  /* 0x00000099ff99723e */ /* 0x000fc400024050ff */
[----:B------:R-:W-:Y:S02]  /*13660*/  ISETP.GT.AND P6, PT, R0, 0x70, P1 ;  /* 0x000000700000780c */ /* 0x000fe40000fc4270 */
[----:B------:R-:W-:Y:S01]  /*13670*/  F2FP.TF32.F32.PACK_B R205, R205 ;  /* 0x000000cdffcd723e */ /* 0x000fe200024050ff */
[----:B------:R-:W-:Y:S01]  /*13680*/  FMUL R157, R208, UR11 ;  /* 0x0000000bd09d7c20 */ /* 0x000fe20008400000 */
[----:B------:R-:W-:Y:S01]  /*13690*/  F2FP.TF32.F32.PACK_B R155, R155 ;  /* 0x0000009bff9b723e */ /* 0x000fe200024050ff */
[----:B------:R-:W-:Y:S01]  /*136a0*/  @P2 STG.E desc[UR20][R6.64+0x1a0], R153 ;  /* 0x0001a09906002986 */ /* 0x000fe2000c101914 */
[----:B------:R-:W-:Y:S02]  /*136b0*/  F2FP.TF32.F32.PACK_B R207, R207 ;  /* 0x000000cfffcf723e */ /* 0x000fe400024050ff */
[C---:B------:R-:W-:Y:S01]  /*136c0*/  ISETP.GT.AND P2, PT, R0.reuse, 0x71, P1 ;  /* 0x000000710000780c */ /* 0x040fe20000f44270 */
[----:B------:R-:W-:Y:S01]  /*136d0*/  @P3 STG.E desc[UR20][R6.64+0x1a4], R205 ;  /* 0x0001a4cd06003986 */ /* 0x000fe2000c101914 */
[----:B------:R-:W-:Y:S01]  /*136e0*/  ISETP.GT.AND P3, PT, R0, 0x70, P0 ;  /* 0x000000700000780c */ /* 0x000fe20000764270 */
[----:B------:R-:W-:Y:S01]  /*136f0*/  FMUL R209, R209, UR11 ;  /* 0x0000000bd1d17c20 */ /* 0x000fe20008400000 */
[----:B------:R-:W-:Y:S01]  /*13700*/  F2FP.TF32.F32.PACK_B R157, R157 ;  /* 0x0000009dff9d723e */ /* 0x000fe200024050ff */
[----:B------:R-:W-:Y:S01]  /*13710*/  @P4 STG.E desc[UR20][R4.64+0x1a0], R155 ;  /* 0x0001a09b04004986 */ /* 0x000fe2000c101914 */
[----:B------:R-:W-:Y:S01]  /*13720*/  FMUL R159, R210, UR11 ;  /* 0x0000000bd29f7c20 */ /* 0x000fe20008400000 */
[----:B------:R-:W-:-:S02]  /*13730*/  ISETP.GT.AND P4, PT, R0, 0x71, P0 ;  /* 0x000000710000780c */ /* 0x000fc40000784270 */
[----:B------:R-:W-:Y:S01]  /*13740*/  @P5 STG.E desc[UR20][R4.64+0x1a4], R207 ;  /* 0x0001a4cf04005986 */ /* 0x000fe2000c101914 */
[C---:B------:R-:W-:Y:S02]  /*13750*/  ISETP.GT.AND P5, PT, R0.reuse, 0x78, P1 ;  /* 0x000000780000780c */ /* 0x040fe40000fa4270 */
[C---:B------:R-:W-:Y:S01]  /*13760*/  ISETP.GT.AND P1, PT, R0.reuse, 0x79, P1 ;  /* 0x000000790000780c */ /* 0x040fe20000f24270 */
[----:B------:R-:W-:Y:S01]  /*13770*/  FMUL R211, R211, UR11 ;  /* 0x0000000bd3d37c20 */ /* 0x000fe20008400000 */
[----:B------:R-:W-:Y:S01]  /*13780*/  @P6 STG.E desc[UR20][R6.64+0x1c0], R157 ;  /* 0x0001c09d06006986 */ /* 0x000fe2000c101914 */
[----:B------:R-:W-:Y:S01]  /*13790*/  FMUL R213, R213, UR11 ;  /* 0x0000000bd5d57c20 */ /* 0x000fe20008400000 */
[----:B------:R-:W-:Y:S02]  /*137a0*/  F2FP.TF32.F32.PACK_B R209, R209 ;  /* 0x000000d1ffd1723e */ /* 0x000fe400024050ff */
[----:B------:R-:W-:Y:S01]  /*137b0*/  ISETP.GT.AND P6, PT, R0, 0x78, P0 ;  /* 0x000000780000780c */ /* 0x000fe200007c4270 */
[----:B------:R-:W-:Y:S01]  /*137c0*/  FMUL R161, R212, UR11 ;  /* 0x0000000bd4a17c20 */ /* 0x000fe20008400000 */
[----:B------:R-:W-:Y:S01]  /*137d0*/  F2FP.TF32.F32.PACK_B R159, R159 ;  /* 0x0000009fff9f723e */ /* 0x000fe200024050ff */
[----:B------:R-:W-:Y:S01]  /*137e0*/  FMUL R163, R214, UR11 ;  /* 0x0000000bd6a37c20 */ /* 0x000fe20008400000 */
[----:B------:R-:W-:Y:S01]  /*137f0*/  USHF.L.U32 UR7, UR14, 0x9, URZ ;  /* 0x000000090e077899 */ /* 0x000fe2000800063f */
[----:B------:R-:W-:Y:S01]  /*13800*/  F2FP.TF32.F32.PACK_B R211, R211 ;  /* 0x000000d3ffd3723e */ /* 0x000fe200024050ff */
[----:B------:R-:W-:Y:S01]  /*13810*/  @P2 STG.E desc[UR20][R6.64+0x1c4], R209 ;  /* 0x0001c4d106002986 */ /* 0x000fe2000c101914 */
[----:B------:R-:W-:Y:S01]  /*13820*/  F2FP.TF32.F32.PACK_B R213, R213 ;  /* 0x000000d5ffd5723e */ /* 0x000fe200024050ff */
[----:B------:R-:W-:Y:S01]  /*13830*/  USHF.L.U64.HI UR6, UR14, 0x9, UR15 ;  /* 0x000000090e067899 */ /* 0x000fe2000801020f */
[----:B------:R-:W-:Y:S01]  /*13840*/  F2FP.TF32.F32.PACK_B R161, R161 ;  /* 0x000000a1ffa1723e */ /* 0x000fe200024050ff */
[----:B------:R-:W-:Y:S01]  /*13850*/  @P3 STG.E desc[UR20][R4.64+0x1c0], R159 ;  /* 0x0001c09f04003986 */ /* 0x000fe2000c101914 */
[----:B------:R-:W-:Y:S01]  /*13860*/  ISETP.GT.AND P3, PT, R14, 0x80, PT ;  /* 0x000000800e00780c */ /* 0x000fe20003f64270 */
[----:B---3--:R-:W-:Y:S01]  /*13870*/  IMAD.U32 R9, RZ, RZ, UR7 ;  /* 0x00000007ff097e24 */ /* 0x008fe2000f8e00ff */
[----:B------:R-:W-:Y:S01]  /*13880*/  F2FP.TF32.F32.PACK_B R163, R163 ;  /* 0x000000a3ffa3723e */ /* 0x000fe200024050ff */
[----:B------:R-:W-:Y:S01]  /*13890*/  @P4 STG.E desc[UR20][R4.64+0x1c4], R211 ;  /* 0x0001c4d304004986 */ /* 0x000fe2000c101914 */
[----:B------:R-:W-:-:S03]  /*138a0*/  ISETP.GT.AND P0, PT, R0, 0x79, P0 ;  /* 0x000000790000780c */ /* 0x000fc60000704270 */
[----:B------:R-:W-:Y:S01]  /*138b0*/  @P1 STG.E desc[UR20][R6.64+0x1e4], R213 ;  /* 0x0001e4d506001986 */ /* 0x000fe2000c101914 */
[----:B------:R-:W-:Y:S01]  /*138c0*/  ISETP.GT.AND P1, PT, R0, RZ, P3 ;  /* 0x000000ff0000720c */ /* 0x000fe20001f24270 */
[----:B------:R-:W-:Y:S02]  /*138d0*/  FMUL R215, R215, UR11 ;  /* 0x0000000bd7d77c20 */ /* 0x000fe40008400000 */
[----:B------:R2:W-:Y:S01]  /*138e0*/  @P5 STG.E desc[UR20][R6.64+0x1e0], R161 ;  /* 0x0001e0a106005986 */ /* 0x0005e2000c101914 */
[----:B-1----:R-:W-:Y:S01]  /*138f0*/  FMUL R13, R88, UR11 ;  /* 0x0000000b580d7c20 */ /* 0x002fe20008400000 */
[----:B------:R-:W-:Y:S02]  /*13900*/  ISETP.GT.AND P4, PT, R0, 0x1, P3 ;  /* 0x000000010000780c */ /* 0x000fe40001f84270 */
[----:B------:R-:W-:Y:S01]  /*13910*/  @P6 STG.E desc[UR20][R4.64+0x1e0], R163 ;  /* 0x0001e0a304006986 */ /* 0x000fe2000c101914 */
[C---:B------:R-:W-:Y:S01]  /*13920*/  IADD3 R8, P2, P6, R2.reuse, UR9, R9 ;  /* 0x0000000902087c10 */ /* 0x040fe2000fe5e009 */
[----:B------:R-:W-:Y:S01]  /*13930*/  FMUL R89, R89, UR11 ;  /* 0x0000000b59597c20 */ /* 0x000fe20008400000 */
[----:B------:R-:W-:Y:S01]  /*13940*/  F2FP.TF32.F32.PACK_B R215, R215 ;  /* 0x000000d7ffd7723e */ /* 0x000fe200024050ff */
[----:B--2---:R-:W-:Y:S01]  /*13950*/  IMAD.U32 R7, RZ, RZ, UR6 ;  /* 0x00000006ff077e24 */ /* 0x004fe2000f8e00ff */
[----:B------:R-:W-:-:S02]  /*13960*/  IADD3 R6, P5, R2, UR7, RZ ;  /* 0x0000000702067c10 */ /* 0x000fc4000ffbe0ff */
[----:B------:R-:W-:Y:S02]  /*13970*/  F2FP.TF32.F32.PACK_B R13, R13 ;  /* 0x0000000dff0d723e */ /* 0x000fe400024050ff */
[C---:B------:R-:W-:Y:S02]  /*13980*/  IADD3.X R9, R3.reuse, UR8, R7, P2, P6 ;  /* 0x0000000803097c10 */ /* 0x040fe400097ec407 */
[----:B------:R-:W-:Y:S02]  /*13990*/  IADD3.X R7, R3, UR6, RZ, P5, !PT ;  /* 0x0000000603077c10 */ /* 0x000fe4000affe4ff */
[----:B------:R-:W-:Y:S01]  /*139a0*/  ISETP.GT.AND P2, PT, R14, 0x88, PT ;  /* 0x000000880e00780c */ /* 0x000fe20003f44270 */
[----:B------:R1:W-:Y:S01]  /*139b0*/  @P0 STG.E desc[UR20][R4.64+0x1e4], R215 ;  /* 0x0001e4d704000986 */ /* 0x0003e2000c101914 */
[----:B------:R-:W-:Y:S02]  /*139c0*/  F2FP.TF32.F32.PACK_B R89, R89 ;  /* 0x00000059ff59723e */ /* 0x000fe400024050ff */
[C---:B------:R-:W-:Y:S01]  /*139d0*/  ISETP.GT.AND P0, PT, R0.reuse, RZ, P2 ;  /* 0x000000ff0000720c */ /* 0x040fe20001704270 */
[----:B------:R2:W-:Y:S01]  /*139e0*/  @P1 STG.E desc[UR20][R6.64], R13 ;  /* 0x0000000d06001986 */ /* 0x0005e2000c101914 */
[----:B------:R-:W-:Y:S01]  /*139f0*/  ISETP.GT.AND P1, PT, R0, 0x1, P2 ;  /* 0x000000010000780c */ /* 0x000fe20001724270 */
[----:B------:R-:W-:Y:S01]  /*13a00*/  FMUL R15, R90, UR11 ;  /* 0x0000000b5a0f7c20 */ /* 0x000fe20008400000 */
[----:B------:R-:W-:Y:S01]  /*13a10*/  FMUL R91, R91, UR11 ;  /* 0x0000000b5b5b7c20 */ /* 0x000fe20008400000 */
[----:B------:R-:W-:Y:S01]  /*13a20*/  @P4 STG.E desc[UR20][R6.64+0x4], R89 ;  /* 0x0000045906004986 */ /* 0x000fe2000c101914 */
[----:B------:R-:W-:-:S02]  /*13a30*/  IADD3 R10, P4, R6, UR9, RZ ;  /* 0x00000009060a7c10 */ /* 0x000fc4000ff9e0ff */
[----:B------:R-:W-:Y:S02]  /*13a40*/  F2FP.TF32.F32.PACK_B R15, R15 ;  /* 0x0000000fff0f723e */ /* 0x000fe400024050ff */
[----:B------:R-:W-:Y:S02]  /*13a50*/  IADD3.X R11, R7, UR8, RZ, P4, !PT ;  /* 0x00000008070b7c10 */ /* 0x000fe4000a7fe4ff */
[----:B------:R-:W-:Y:S02]  /*13a60*/  F2FP.TF32.F32.PACK_B R91, R91 ;  /* 0x0000005bff5b723e */ /* 0x000fe400024050ff */
[C---:B------:R-:W-:Y:S01]  /*13a70*/  ISETP.GT.AND P4, PT, R0.reuse, 0x8, P3 ;  /* 0x000000080000780c */ /* 0x040fe20001f84270 */
[----:B------:R-:W-:Y:S01]  /*13a80*/  @P0 STG.E desc[UR20][R10.64], R15 ;  /* 0x0000000f0a000986 */ /* 0x000fe2000c101914 */
[C---:B------:R-:W-:Y:S02]  /*13a90*/  ISETP.GT.AND P5, PT, R0.reuse, 0x9, P3 ;  /* 0x000000090000780c */ /* 0x040fe40001fa4270 */
[C---:B------:R-:W-:Y:S01]  /*13aa0*/  ISETP.GT.AND P0, PT, R0.reuse, 0x8, P2 ;  /* 0x000000080000780c */ /* 0x040fe20001704270 */
[----:B------:R-:W-:Y:S01]  /*13ab0*/  @P1 STG.E desc[UR20][R10.64+0x4], R91 ;  /* 0x0000045b0a001986 */ /* 0x000fe2000c101914 */
[----:B------:R-:W-:Y:S01]  /*13ac0*/  ISETP.GT.AND P1, PT, R0, 0x9, P2 ;  /* 0x000000090000780c */ /* 0x000fe20001724270 */
[----:B-1----:R-:W-:Y:S01]  /*13ad0*/  FMUL R5, R92, UR11 ;  /* 0x0000000b5c057c20 */ /* 0x002fe20008400000 */
[----:B------:R-:W-:Y:S01]  /*13ae0*/  FMUL R93, R93, UR11 ;  /* 0x0000000b5d5d7c20 */ /* 0x000fe20008400000 */
[----:B--2---:R-:W-:Y:S01]  /*13af0*/  FMUL R13, R94, UR11 ;  /* 0x0000000b5e0d7c20 */ /* 0x004fe20008400000 */
[----:B------:R-:W-:-:S02]  /*13b00*/  FMUL R95, R95, UR11 ;  /* 0x0000000b5f5f7c20 */ /* 0x000fc40008400000 */
[----:B------:R-:W-:Y:S02]  /*13b10*/  F2FP.TF32.F32.PACK_B R5, R5 ;  /* 0x00000005ff05723e */ /* 0x000fe400024050ff */
[----:B------:R-:W-:Y:S02]  /*13b20*/  F2FP.TF32.F32.PACK_B R93, R93 ;  /* 0x0000005dff5d723e */ /* 0x000fe400024050ff */
[----:B------:R-:W-:Y:S01]  /*13b30*/  F2FP.TF32.F32.PACK_B R13, R13 ;  /* 0x0000000dff0d723e */ /* 0x000fe200024050ff */
[----:B------:R1:W-:Y:S01]  /*13b40*/  @P4 STG.E desc[UR20][R6.64+0x20], R5 ;  /* 0x0000200506004986 */ /* 0x0003e2000c101914 */
[----:B------:R-:W-:Y:S01]  /*13b50*/  F2FP.TF32.F32.PACK_B R95, R95 ;  /* 0x0000005fff5f723e */ /* 0x000fe200024050ff */
[----:B------:R-:W-:Y:S02]  /*13b60*/  @P1 IMAD.MOV.U32 R4, RZ, RZ, R8 ;  /* 0x000000ffff041224 */ /* 0x000fe400078e0008 */
[----:B------:R-:W-:Y:S04]  /*13b70*/  @P5 STG.E desc[UR20][R6.64+0x24], R93 ;  /* 0x0000245d06005986 */ /* 0x000fe8000c101914 */
[----:B------:R-:W-:Y:S01]  /*13b80*/  @P0 STG.E desc[UR20][R8.64+0x20], R13 ;  /* 0x0000200d08000986 */ /* 0x000fe2000c101914 */
[C---:B------:R-:W-:Y:S01]  /*13b90*/  ISETP.GT.AND P0, PT, R0.reuse, 0x10, P2 ;  /* 0x000000100000780c */ /* 0x040fe20001704270 */
[----:B-1----:R-:W-:Y:S01]  /*13ba0*/  @P1 IMAD.MOV.U32 R5, RZ, RZ, R9 ;  /* 0x000000ffff051224 */ /* 0x002fe200078e0009 */
[----:B------:R-:W-:-:S02]  /*13bb0*/  ISETP.GT.AND P4, PT, R0, 0x10, P3 ;  /* 0x000000100000780c */ /* 0x000fc40001f84270 */
[C---:B------:R-:W-:Y:S02]  /*13bc0*/  ISETP.GT.AND P5, PT, R0.reuse, 0x11, P3 ;  /* 0x000000110000780c */ /* 0x040fe40001fa4270 */
[----:B------:R1:W-:Y:S01]  /*13bd0*/  @P1 STG.E desc[UR20][R4.64+0x24], R95 ;  /* 0x0000245f04001986 */ /* 0x0003e2000c101914 */
[----:B------:R-:W-:Y:S01]  /*13be0*/  ISETP.GT.AND P1, PT, R0, 0x11, P2 ;  /* 0x000000110000780c */ /* 0x000fe20001724270 */
[----:B------:R-:W-:Y:S01]  /*13bf0*/  FMUL R15, R96, UR11 ;  /* 0x0000000b600f7c20 */ /* 0x000fe20008400000 */
[----:B------:R-:W-:Y:S01]  /*13c00*/  FMUL R97, R97, UR11 ;  /* 0x0000000b61617c20 */ /* 0x000fe20008400000 */
[----:B------:R-:W-:Y:S01]  /*13c10*/  FMUL R11, R98, UR11 ;  /* 0x0000000b620b7c20 */ /* 0x000fe20008400000 */
[----:B------:R-:W-:Y:S02]  /*13c20*/  FMUL R99, R99, UR11 ;  /* 0x0000000b63637c20 */ /* 0x000fe40008400000 */
[----:B------:R-:W-:Y:S02]  /*13c30*/  F2FP.TF32.F32.PACK_B R15, R15 ;  /* 0x0000000fff0f723e */ /* 0x000fe400024050ff */
[----:B------:R-:W-:-:S02]  /*13c40*/  F2FP.TF32.F32.PACK_B R97, R97 ;  /* 0x00000061ff61723e */ /* 0x000fc400024050ff */
[----:B------:R-:W-:Y:S01]  /*13c50*/  F2FP.TF32.F32.PACK_B R11, R11 ;  /* 0x0000000bff0b723e */ /* 0x000fe200024050ff */
[----:B-1----:R-:W-:Y:S01]  /*13c60*/  @P0 IMAD.MOV.U32 R4, RZ, RZ, R8 ;  /* 0x000000ffff040224 */ /* 0x002fe200078e0008 */
[----:B------:R-:W-:Y:S01]  /*13c70*/  @P0 MOV R5, R9 ;  /* 0x0000000900050202 */ /* 0x000fe20000000f00 */
[----:B------:R-:W-:Y:S01]  /*13c80*/  @P4 STG.E desc[UR20][R6.64+0x40], R15 ;  /* 0x0000400f06004986 */ /* 0x000fe2000c101914 */
[----:B------:R-:W-:-:S03]  /*13c90*/  F2FP.TF32.F32.PACK_B R99, R99 ;  /* 0x00000063ff63723e */ /* 0x000fc600024050ff */
[----:B------:R-:W-:Y:S04]  /*13ca0*/  @P5 STG.E desc[UR20][R6.64+0x44], R97 ;  /* 0x0000446106005986 */ /* 0x000fe8000c101914 */
[----:B------:R1:W-:Y:S01]  /*13cb0*/  @P0 STG.E desc[UR20][R4.64+0x40], R11 ;  /* 0x0000400b04000986 */ /* 0x0003e2000c101914 */
[C---:B------:R-:W-:Y:S02]  /*13cc0*/  ISETP.GT.AND P0, PT, R0.reuse, 0x18, P2 ;  /* 0x000000180000780c */ /* 0x040fe40001704270 */
[C---:B------:R-:W-:Y:S02]  /*13cd0*/  ISETP.GT.AND P4, PT, R0.reuse, 0x18, P3 ;  /* 0x000000180000780c */ /* 0x040fe40001f84270 */
[----:B------:R-:W-:Y:S01]  /*13ce0*/  ISETP.GT.AND P5, PT, R0, 0x19, P3 ;  /* 0x000000190000780c */ /* 0x000fe20001fa4270 */
[----:B-1----:R-:W-:-:S02]  /*13cf0*/  @P1 IMAD.MOV.U32 R4, RZ, RZ, R8 ;  /* 0x000000ffff041224 */ /* 0x002fc400078e0008 */
[----:B------:R-:W-:Y:S02]  /*13d00*/  @P1 IMAD.MOV.U32 R5, RZ, RZ, R9 ;  /* 0x000000ffff051224 */ /* 0x000fe400078e0009 */
[----:B------:R-:W-:Y:S01]  /*13d10*/  FMUL R13, R100, UR11 ;  /* 0x0000000b640d7c20 */ /* 0x000fe20008400000 */
[----:B------:R-:W-:Y:S02]  /*13d20*/  FMUL R101, R101, UR11 ;  /* 0x0000000b65657c20 */ /* 0x000fe40008400000 */
[----:B------:R1:W-:Y:S01]  /*13d30*/  @P1 STG.E desc[UR20][R4.64+0x44], R99 ;  /* 0x0000446304001986 */ /* 0x0003e2000c101914 */
[----:B------:R-:W-:Y:S01]  /*13d40*/  ISETP.GT.AND P1, PT, R0, 0x19, P2 ;  /* 0x000000190000780c */ /* 0x000fe20001724270 */
[----:B------:R-:W-:Y:S01]  /*13d50*/  FMUL R15, R102, UR11 ;  /* 0x0000000b660f7c20 */ /* 0x000fe20008400000 */
[----:B------:R-:W-:Y:S02]  /*13d60*/  F2FP.TF32.F32.PACK_B R13, R13 ;  /* 0x0000000dff0d723e */ /* 0x000fe400024050ff */
[----:B------:R-:W-:Y:S01]  /*13d70*/  F2FP.TF32.F32.PACK_B R101, R101 ;  /* 0x00000065ff65723e */ /* 0x000fe200024050ff */
[----:B------:R-:W-:Y:S01]  /*13d80*/  FMUL R103, R103, UR11 ;  /* 0x0000000b67677c20 */ /* 0x000fe20008400000 */
[----:B------:R-:W-:Y:S01]  /*13d90*/  F2FP.TF32.F32.PACK_B R15, R15 ;  /* 0x0000000fff0f723e */ /* 0x000fe200024050ff */
[----:B------:R-:W-:Y:S01]  /*13da0*/  @P4 STG.E desc[UR20][R6.64+0x60], R13 ;  /* 0x0000600d06004986 */ /* 0x000fe2000c101914 */
[----:B-1----:R-:W-:-:S02]  /*13db0*/  @P0 IMAD.MOV.U32 R4, RZ, RZ, R8 ;  /* 0x000000ffff040224 */ /* 0x002fc400078e0008 */
[----:B------:R-:W-:Y:S01]  /*13dc0*/  @P0 IMAD.MOV.U32 R5, RZ, RZ, R9 ;  /* 0x000000ffff050224 */ /* 0x000fe200078e0009 */
[----:B------:R-:W-:Y:S01]  /*13dd0*/  @P5 STG.E desc[UR20][R6.64+0x64], R101 ;  /* 0x0000646506005986 */ /* 0x000fe2000c101914 */
[----:B------:R-:W-:-:S03]  /*13de0*/  F2FP.TF32.F32.PACK_B R103, R103 ;  /* 0x00000067ff67723e */ /* 0x000fc600024050ff */
[----:B------:R1:W-:Y:S01]  /*13df0*/  @P0 STG.E desc[UR20][R4.64+0x60], R15 ;  /* 0x0000600f04000986 */ /* 0x0003e2000c101914 */
[C---:B------:R-:W-:Y:S02]  /*13e00*/  ISETP.GT.AND P0, PT, R0.reuse, 0x20, P2 ;  /* 0x000000200000780c */ /* 0x040fe40001704270 */
[C---:B------:R-:W-:Y:S02]  /*13e10*/  ISETP.GT.AND P4, PT, R0.reuse, 0x20, P3 ;  /* 0x000000200000780c */ /* 0x040fe40001f84270 */
[----:B------:R-:W-:Y:S01]  /*13e20*/  ISETP.GT.AND P5, PT, R0, 0x21, P3 ;  /* 0x000000210000780c */ /* 0x000fe20001fa4270 */
[----:B-1----:R-:W-:Y:S02]  /*13e30*/  @P1 IMAD.MOV.U32 R4, RZ, RZ, R8 ;  /* 0x000000ffff041224 */ /* 0x002fe400078e0008 */
[----:B------:R-:W-:Y:S02]  /*13e40*/  @P1 IMAD.MOV.U32 R5, RZ, RZ, R9 ;  /* 0x000000ffff051224 */ /* 0x000fe400078e0009 */
[----:B------:R-:W-:Y:S01]  /*13e50*/  FMUL R11, R104, UR11 ;  /* 0x0000000b680b7c20 */ /* 0x000fe20008400000 */
[----:B------:R-:W-:-:S02]  /*13e60*/  FMUL R105, R105, UR11 ;  /* 0x0000000b69697c20 */ /* 0x000fc40008400000 */
        /* <DEDUP_REMOVED lines=8> */
[----:B-1----:R-:W-:Y:S02]  /*13ef0*/  @P0 IMAD.MOV.U32 R4, RZ, RZ, R8 ;  /* 0x000000ffff040224 */ /* 0x002fe400078e0008 */
        /* <DEDUP_REMOVED lines=107> */
[----:B------:R-:W-:Y:S01]  /*145b0*/  FMUL R11, R128, UR11 ;  /* 0x0000000b800b7c20 */ /* 0x000fe20008400000 */
[----:B-1----:R-:W-:Y:S02]  /*145c0*/  @P1 IMAD.MOV.U32 R4, RZ, RZ, R8 ;  /* 0x000000ffff041224 */ /* 0x002fe400078e0008 */
[----:B------:R-:W-:Y:S02]  /*145d0*/  @P1 IMAD.MOV.U32 R5, RZ, RZ, R9 ;  /* 0x000000ffff051224 */ /* 0x000fe400078e0009 */
[----:B------:R-:W-:Y:S01]  /*145e0*/  FMUL R129, R129, UR11 ;  /* 0x0000000b81817c20 */ /* 0x000fe20008400000 */
[----:B------:R-:W-:-:S02]  /*145f0*/  FMUL R13, R130, UR11 ;  /* 0x0000000b820d7c20 */ /* 0x000fc40008400000 */
[----:B------:R1:W-:Y:S01]  /*14600*/  @P1 STG.E desc[UR20][R4.64+0x124], R127 ;  /* 0x0001247f04001986 */ /* 0x0003e2000c101914 */
[C---:B------:R-:W-:Y:S02]  /*14610*/  ISETP.GT.AND P1, PT, R0.reuse, 0x51, P2 ;  /* 0x000000510000780c */ /* 0x040fe40001724270 */
        /* <DEDUP_REMOVED lines=8> */
[----:B------:R-:W-:-:S02]  /*146a0*/  ISETP.GT.AND P4, PT, R0, 0x58, P3 ;  /* 0x000000580000780c */ /* 0x000fc40001f84270 */
[----:B------:R-:W-:Y:S01]  /*146b0*/  ISETP.GT.AND P5, PT, R0, 0x59, P3 ;  /* 0x000000590000780c */ /* 0x000fe20001fa4270 */
[----:B------:R1:W-:Y:S01]  /*146c0*/  @P0 STG.E desc[UR20][R4.64+0x140], R13 ;  /* 0x0001400d04000986 */ /* 0x0003e2000c101914 */
[----:B------:R-:W-:Y:S01]  /*146d0*/  F2FP.TF32.F32.PACK_B R131, R131 ;  /* 0x00000083ff83723e */ /* 0x000fe200024050ff */
[----:B------:R-:W-:Y:S01]  /*146e0*/  FMUL R15, R132, UR11 ;  /* 0x0000000b840f7c20 */ /* 0x000fe20008400000 */
[----:B------:R-:W-:Y:S01]  /*146f0*/  ISETP.GT.AND P0, PT, R0, 0x58, P2 ;  /* 0x000000580000780c */ /* 0x000fe20001704270 */
[----:B------:R-:W-:Y:S01]  /*14700*/  FMUL R133, R133, UR11 ;  /* 0x0000000b85857c20 */ /* 0x000fe20008400000 */
[----:B-1----:R-:W-:Y:S02]  /*14710*/  @P1 IMAD.MOV.U32 R4, RZ, RZ, R8 ;  /* 0x000000ffff041224 */ /* 0x002fe400078e0008 */
[----:B------:R-:W-:Y:S01]  /*14720*/  @P1 IMAD.MOV.U32 R5, RZ, RZ, R9 ;  /* 0x000000ffff051224 */ /* 0x000fe200078e0009 */
[----:B------:R-:W-:Y:S01]  /*14730*/  F2FP.TF32.F32.PACK_B R15, R15 ;  /* 0x0000000fff0f723e */ /* 0x000fe200024050ff */
[----:B------:R-:W-:Y:S01]  /*14740*/  FMUL R11, R134, UR11 ;  /* 0x0000000b860b7c20 */ /* 0x000fe20008400000 */
[----:B------:R-:W-:-:S02]  /*14750*/  F2FP.TF32.F32.PACK_B R133, R133 ;  /* 0x00000085ff85723e */ /* 0x000fc400024050ff */
[----:B------:R1:W-:Y:S01]  /*14760*/  @P1 STG.E desc[UR20][R4.64+0x144], R131 ;  /* 0x0001448304001986 */ /* 0x0003e2000c101914 */
[----:B------:R-:W-:-:S03]  /*14770*/  ISETP.GT.AND P1, PT, R0, 0x59, P2 ;  /* 0x000000590000780c */ /* 0x000fc60001724270 */
[----:B------:R2:W-:Y:S01]  /*14780*/  @P4 STG.E desc[UR20][R6.64+0x160], R15 ;  /* 0x0001600f06004986 */ /* 0x0005e2000c101914 */
[C---:B------:R-:W-:Y:S01]  /*14790*/  ISETP.GT.AND P4, PT, R0.reuse, 0x60, P2 ;  /* 0x000000600000780c */ /* 0x040fe20001784270 */
[----:B------:R-:W-:Y:S01]  /*147a0*/  FMUL R135, R135, UR11 ;  /* 0x0000000b87877c20 */ /* 0x000fe20008400000 */
[----:B------:R-:W-:Y:S01]  /*147b0*/  F2FP.TF32.F32.PACK_B R11, R11 ;  /* 0x0000000bff0b723e */ /* 0x000fe200024050ff */
[----:B------:R-:W-:Y:S01]  /*147c0*/  @P5 STG.E desc[UR20][R6.64+0x164], R133 ;  /* 0x0001648506005986 */ /* 0x000fe2000c101914 */
[C---:B------:R-:W-:Y:S01]  /*147d0*/  ISETP.GT.AND P5, PT, R0.reuse, 0x60, P3 ;  /* 0x000000600000780c */ /* 0x040fe20001fa4270 */
[----:B-1----:R-:W-:Y:S02]  /*147e0*/  @P0 IMAD.MOV.U32 R4, RZ, RZ, R8 ;  /* 0x000000ffff040224 */ /* 0x002fe400078e0008 */
[----:B------:R-:W-:Y:S01]  /*147f0*/  @P0 IMAD.MOV.U32 R5, RZ, RZ, R9 ;  /* 0x000000ffff050224 */ /* 0x000fe200078e0009 */
[----:B------:R-:W-:Y:S01]  /*14800*/  ISETP.GT.AND P6, PT, R0, 0x61, P3 ;  /* 0x000000610000780c */ /* 0x000fe20001fc4270 */
[----:B------:R-:W-:Y:S01]  /*14810*/  FMUL R13, R136, UR11 ;  /* 0x0000000b880d7c20 */ /* 0x000fe20008400000 */
[----:B------:R-:W-:Y:S01]  /*14820*/  FMUL R137, R137, UR11 ;  /* 0x0000000b89897c20 */ /* 0x000fe20008400000 */
[----:B------:R-:W-:Y:S01]  /*14830*/  F2FP.TF32.F32.PACK_B R135, R135 ;  /* 0x00000087ff87723e */ /* 0x000fe200024050ff */
[----:B------:R1:W-:Y:S01]  /*14840*/  @P0 STG.E desc[UR20][R4.64+0x160], R11 ;  /* 0x0001600b04000986 */ /* 0x0003e2000c101914 */
[----:B--2---:R-:W-:Y:S01]  /*14850*/  FMUL R15, R138, UR11 ;  /* 0x0000000b8a0f7c20 */ /* 0x004fe20008400000 */
[----:B------:R-:W-:-:S02]  /*14860*/  F2FP.TF32.F32.PACK_B R13, R13 ;  /* 0x0000000dff0d723e */ /* 0x000fc400024050ff */
[----:B------:R-:W-:Y:S02]  /*14870*/  ISETP.GT.AND P0, PT, R0, 0x61, P2 ;  /* 0x000000610000780c */ /* 0x000fe40001704270 */
[----:B------:R-:W-:Y:S01]  /*14880*/  F2FP.TF32.F32.PACK_B R137, R137 ;  /* 0x00000089ff89723e */ /* 0x000fe200024050ff */
[----:B-1----:R-:W-:Y:S02]  /*14890*/  @P1 IMAD.MOV.U32 R4, RZ, RZ, R8 ;  /* 0x000000ffff041224 */ /* 0x002fe400078e0008 */
[----:B------:R-:W-:Y:S01]  /*148a0*/  @P1 IMAD.MOV.U32 R5, RZ, RZ, R9 ;  /* 0x000000ffff051224 */ /* 0x000fe200078e0009 */
[----:B------:R-:W-:-:S04]  /*148b0*/  F2FP.TF32.F32.PACK_B R15, R15 ;  /* 0x0000000fff0f723e */ /* 0x000fc800024050ff */
[----:B------:R1:W-:Y:S01]  /*148c0*/  @P1 STG.E desc[UR20][R4.64+0x164], R135 ;  /* 0x0001648704001986 */ /* 0x0003e2000c101914 */
[----:B------:R-:W-:-:S03]  /*148d0*/  FMUL R139, R139, UR11 ;  /* 0x0000000b8b8b7c20 */ /* 0x000fc60008400000 */
[----:B------:R2:W-:Y:S01]  /*148e0*/  @P5 STG.E desc[UR20][R6.64+0x180], R13 ;  /* 0x0001800d06005986 */ /* 0x0005e2000c101914 */
[----:B------:R-:W-:-:S03]  /*148f0*/  ISETP.GT.AND P5, PT, R0, 0x68, P2 ;  /* 0x000000680000780c */ /* 0x000fc600017a4270 */
[----:B------:R-:W-:Y:S01]  /*14900*/  @P6 STG.E desc[UR20][R6.64+0x184], R137 ;  /* 0x0001848906006986 */ /* 0x000fe2000c101914 */
[----:B-1----:R-:W-:Y:S02]  /*14910*/  @P4 IMAD.MOV.U32 R4, RZ, RZ, R8 ;  /* 0x000000ffff044224 */ /* 0x002fe400078e0008 */
[----:B------:R-:W-:Y:S01]  /*14920*/  @P4 IMAD.MOV.U32 R5, RZ, RZ, R9 ;  /* 0x000000ffff054224 */ /* 0x000fe200078e0009 */
[----:B------:R-:W-:-:S04]  /*14930*/  ISETP.GT.AND P1, PT, R0, 0x68, P3 ;  /* 0x000000680000780c */ /* 0x000fc80001f24270 */
[----:B------:R1:W-:Y:S01]  /*14940*/  @P4 STG.E desc[UR20][R4.64+0x180], R15 ;  /* 0x0001800f04004986 */ /* 0x0003e2000c101914 */
[----:B------:R-:W-:Y:S01]  /*14950*/  ISETP.GT.AND P4, PT, R0, 0x69, P3 ;  /* 0x000000690000780c */ /* 0x000fe20001f84270 */
[----:B------:R-:W-:Y:S01]  /*14960*/  FMUL R11, R140, UR11 ;  /* 0x0000000b8c0b7c20 */ /* 0x000fe20008400000 */
[----:B------:R-:W-:Y:S01]  /*14970*/  ISETP.GT.AND P6, PT, R0, 0x69, P2 ;  /* 0x000000690000780c */ /* 0x000fe200017c4270 */
[----:B------:R-:W-:Y:S01]  /*14980*/  FMUL R141, R141, UR11 ;  /* 0x0000000b8d8d7c20 */ /* 0x000fe20008400000 */
[----:B------:R-:W-:Y:S01]  /*14990*/  F2FP.TF32.F32.PACK_B R139, R139 ;  /* 0x0000008bff8b723e */ /* 0x000fe200024050ff */
[----:B--2---:R-:W-:Y:S01]  /*149a0*/  FMUL R13, R142, UR11 ;  /* 0x0000000b8e0d7c20 */ /* 0x004fe20008400000 */
[----:B------:R-:W-:Y:S01]  /*149b0*/  F2FP.TF32.F32.PACK_B R11, R11 ;  /* 0x0000000bff0b723e */ /* 0x000fe200024050ff */
[----:B-1----:R-:W-:Y:S02]  /*149c0*/  @P0 IMAD.MOV.U32 R4, RZ, RZ, R8 ;  /* 0x000000ffff040224 */ /* 0x002fe400078e0008 */
[----:B------:R-:W-:Y:S01]  /*149d0*/  @P0 IMAD.MOV.U32 R5, RZ, RZ, R9 ;  /* 0x000000ffff050224 */ /* 0x000fe200078e0009 */
[----:B------:R-:W-:Y:S01]  /*149e0*/  F2FP.TF32.F32.PACK_B R141, R141 ;  /* 0x0000008dff8d723e */ /* 0x000fe200024050ff */
[----:B------:R-:W-:Y:S01]  /*149f0*/  FMUL R143, R143, UR11 ;  /* 0x0000000b8f8f7c20 */ /* 0x000fe20008400000 */
[----:B------:R-:W-:-:S02]  /*14a00*/  F2FP.TF32.F32.PACK_B R13, R13 ;  /* 0x0000000dff0d723e */ /* 0x000fc400024050ff */
[----:B------:R1:W-:Y:S02]  /*14a10*/  @P0 STG.E desc[UR20][R4.64+0x184], R139 ;  /* 0x0001848b04000986 */ /* 0x0003e4000c101914 */
[----:B------:R-:W-:Y:S02]  /*14a20*/  F2FP.TF32.F32.PACK_B R143, R143 ;  /* 0x0000008fff8f723e */ /* 0x000fe400024050ff */
[----:B------:R-:W-:Y:S04]  /*14a30*/  @P1 STG.E desc[UR20][R6.64+0x1a0], R11 ;  /* 0x0001a00b06001986 */ /* 0x000fe8000c101914 */
[----:B------:R-:W-:Y:S01]  /*14a40*/  @P4 STG.E desc[UR20][R6.64+0x1a4], R141 ;  /* 0x0001a48d06004986 */ /* 0x000fe2000c101914 */
[----:B-1----:R-:W-:Y:S02]  /*14a50*/  @P5 IMAD.MOV.U32 R4, RZ, RZ, R8 ;  /* 0x000000ffff045224 */ /* 0x002fe400078e0008 */
[----:B------:R-:W-:-:S05]  /*14a60*/  @P5 IMAD.MOV.U32 R5, RZ, RZ, R9 ;  /* 0x000000ffff055224 */ /* 0x000fca00078e0009 */
[----:B------:R1:W-:Y:S01]  /*14a70*/  @P5 STG.E desc[UR20][R4.64+0x1a0], R13 ;  /* 0x0001a00d04005986 */ /* 0x0003e2000c101914 */
[----:B------:R-:W-:Y:S01]  /*14a80*/  ISETP.GT.AND P5, PT, R0, 0x71, P3 ;  /* 0x000000710000780c */ /* 0x000fe20001fa4270 */
[----:B------:R-:W-:Y:S01]  /*14a90*/  FMUL R145, R145, UR11 ;  /* 0x0000000b91917c20 */ /* 0x000fe20008400000 */
[----:B-1----:R-:W-:Y:S02]  /*14aa0*/  @P6 IMAD.MOV.U32 R4, RZ, RZ, R8 ;  /* 0x000000ffff046224 */ /* 0x002fe400078e0008 */
[----:B------:R-:W-:-:S05]  /*14ab0*/  @P6 IMAD.MOV.U32 R5, RZ, RZ, R9 ;  /* 0x000000ffff056224 */ /* 0x000fca00078e0009 */
[----:B------:R1:W-:Y:S01]  /*14ac0*/  @P6 STG.E desc[UR20][R4.64+0x1a4], R143 ;  /* 0x0001a48f04006986 */ /* 0x0003e2000c101914 */
[C---:B------:R-:W-:Y:S02]  /*14ad0*/  ISETP.GT.AND P6, PT, R0.reuse, 0x70, P2 ;  /* 0x000000700000780c */ /* 0x040fe400017c4270 */
[----:B------:R-:W-:Y:S02]  /*14ae0*/  ISETP.GT.AND P4, PT, R0, 0x70, P3 ;  /* 0x000000700000780c */ /* 0x000fe40001f84270 */
[----:B------:R-:W-:Y:S01]  /*14af0*/  F2FP.TF32.F32.PACK_B R145, R145 ;  /* 0x00000091ff91723e */ /* 0x000fe200024050ff */
[----:B------:R-:W-:Y:S01]  /*14b00*/  FMUL R11, R144, UR11 ;  /* 0x0000000b900b7c20 */ /* 0x000fe20008400000 */
[----:B------:R-:W-:-:S03]  /*14b10*/  FMUL R15, R146, UR11 ;  /* 0x0000000b920f7c20 */ /* 0x000fc60008400000 */
[----:B------:R-:W-:Y:S01]  /*14b20*/  @P5 STG.E desc[UR20][R6.64+0x1c4], R145 ;  /* 0x0001c49106005986 */ /* 0x000fe2000c101914 */
[----:B------:R-:W-:Y:S02]  /*14b30*/  ISETP.GT.AND P5, PT, R0, 0x71, P2 ;  /* 0x000000710000780c */ /* 0x000fe400017a4270 */
[----:B------:R-:W-:Y:S01]  /*14b40*/  F2FP.TF32.F32.PACK_B R11, R11 ;  /* 0x0000000bff0b723e */ /* 0x000fe200024050ff */
[----:B-1----:R-:W-:Y:S01]  /*14b50*/  @P6 IMAD.MOV.U32 R4, RZ, RZ, R8 ;  /* 0x000000ffff046224 */ /* 0x002fe200078e0008 */
[----:B------:R-:W-:Y:S01]  /*14b60*/  F2FP.TF32.F32.PACK_B R15, R15 ;  /* 0x0000000fff0f723e */ /* 0x000fe200024050ff */
[----:B------:R-:W-:Y:S02]  /*14b70*/  @P6 IMAD.MOV.U32 R5, RZ, RZ, R9 ;  /* 0x000000ffff056224 */ /* 0x000fe400078e0009 */
[----:B------:R-:W-:Y:S01]  /*14b80*/  @P4 STG.E desc[UR20][R6.64+0x1c0], R11 ;  /* 0x0001c00b06004986 */ /* 0x000fe2000c101914 */
[----:B------:R-:W-:-:S03]  /*14b90*/  FMUL R147, R147, UR11 ;  /* 0x0000000b93937c20 */ /* 0x000fc60008400000 */
[----:B------:R1:W-:Y:S01]  /*14ba0*/  @P6 STG.E desc[UR20][R4.64+0x1c0], R15 ;  /* 0x0001c00f04006986 */ /* 0x0003e2000c101914 */
[C---:B------:R-:W-:Y:S02]  /*14bb0*/  ISETP.GT.AND P4, PT, R0.reuse, 0x78, P3 ;  /* 0x000000780000780c */ /* 0x040fe40001f84270 */
[C---:B------:R-:W-:Y:S02]  /*14bc0*/  ISETP.GT.AND P3, PT, R0.reuse, 0x79, P3 ;  /* 0x000000790000780c */ /* 0x040fe40001f64270 */
[----:B------:R-:W-:Y:S02]  /*14bd0*/  ISETP.GT.AND P6, PT, R0, 0x78, P2 ;  /* 0x000000780000780c */ /* 0x000fe400017c4270 */
[----:B------:R-:W-:Y:S01]  /*14be0*/  F2FP.TF32.F32.PACK_B R147, R147 ;  /* 0x00000093ff93723e */ /* 0x000fe200024050ff */
[----:B-1----:R-:W-:Y:S01]  /*14bf0*/  IMAD.U32 R5, RZ, RZ, UR14 ;  /* 0x0000000eff057e24 */ /* 0x002fe2000f8e00ff */
[----:B------:R-:W-:-:S03]  /*14c00*/  ISETP.GT.AND P1, PT, R14, 0xc0, PT ;  /* 0x000000c00e00780c */ /* 0x000fc60003f24270 */
[----:B------:R-:W-:-:S04]  /*14c10*/  IMAD.WIDE.U32 R4, R5, 0x300, R2 ;  /* 0x0000030005047825 */ /* 0x000fc800078e0002 */
[----:B------:R-:W-:Y:S01]  /*14c20*/  FMUL R149, R149, UR11 ;  /* 0x0000000b95957c20 */ /* 0x000fe20008400000 */
[----:B------:R-:W-:Y:S02]  /*14c30*/  @P5 IMAD.MOV.U32 R2, RZ, RZ, R8 ;  /* 0x000000ffff025224 */ /* 0x000fe400078e0008 */
[----:B------:R-:W-:Y:S01]  /*14c40*/  @P5 IMAD.MOV.U32 R3, RZ, RZ, R9 ;  /* 0x000000ffff035224 */ /* 0x000fe200078e0009 */
[----:B------:R-:W-:Y:S01]  /*14c50*/  ISETP.GT.AND P2, PT, R0, 0x79, P2 ;  /* 0x000000790000780c */ /* 0x000fe20001744270 */
[----:B------:R-:W-:Y:S01]  /*14c60*/  FMUL R17, R148, UR11 ;  /* 0x0000000b94117c20 */ /* 0x000fe20008400000 */
[----:B------:R-:W-:Y:S02]  /*14c70*/  FMUL R13, R150, UR11 ;  /* 0x0000000b960d7c20 */ /* 0x000fe40008400000 */
[----:B------:R1:W-:Y:S01]  /*14c80*/  @P5 STG.E desc[UR20][R2.64+0x1c4], R147 ;  /* 0x0001c49302005986 */ /* 0x0003e2000c101914 */
[----:B------:R-:W-:Y:S01]  /*14c90*/  ISETP.GT.AND P5, PT, R0, RZ, P1 ;  /* 0x000000ff0000720c */ /* 0x000fe20000fa4270 */
[----:B------:R-:W-:Y:S01]  /*14ca0*/  FMUL R151, R151, UR11 ;  /* 0x0000000b97977c20 */ /* 0x000fe20008400000 */
[----:B------:R-:W-:Y:S01]  /*14cb0*/  F2FP.TF32.F32.PACK_B R149, R149 ;  /* 0x00000095ff95723e */ /* 0x000fe200024050ff */
[----:B------:R-:W-:Y:S01]  /*14cc0*/  UIMAD UR6, UR15, 0x300, URZ ;  /* 0x000003000f0678a4 */ /* 0x000fe2000f8e023f */
[----:B------:R-:W-:Y:S01]  /*14cd0*/  FMUL R19, R24, UR11 ;  /* 0x0000000b18137c20 */ /* 0x000fe20008400000 */
[----:B------:R-:W-:-:S02]  /*14ce0*/  F2FP.TF32.F32.PACK_B R17, R17 ;  /* 0x00000011ff11723e */ /* 0x000fc400024050ff */
[----:B------:R-:W-:Y:S01]  /*14cf0*/  F2FP.TF32.F32.PACK_B R13, R13 ;  /* 0x0000000dff0d723e */ /* 0x000fe200024050ff */
[----:B------:R-:W-:Y:S01]  /*14d00*/  @P3 STG.E desc[UR20][R6.64+0x1e4], R149 ;  /* 0x0001e49506003986 */ /* 0x000fe2000c101914 */
[----:B------:R-:W-:Y:S01]  /*14d10*/  F2FP.TF32.F32.PACK_B R151, R151 ;  /* 0x00000097ff97723e */ /* 0x000fe200024050ff */
[----:B-1----:R-:W-:Y:S01]  /*14d20*/  @P6 IMAD.MOV.U32 R2, RZ, RZ, R8 ;  /* 0x000000ffff026224 */ /* 0x002fe200078e0008 */
[----:B------:R-:W-:Y:S01]  /*14d30*/  ISETP.GT.AND P3, PT, R0, 0x1, P1 ;  /* 0x000000010000780c */ /* 0x000fe20000f64270 */
[----:B------:R-:W-:Y:S01]  /*14d40*/  @P6 IMAD.MOV.U32 R3, RZ, RZ, R9 ;  /* 0x000000ffff036224 */ /* 0x000fe200078e0009 */
[----:B------:R-:W-:Y:S01]  /*14d50*/  F2FP.TF32.F32.PACK_B R19, R19 ;  /* 0x00000013ff13723e */ /* 0x000fe200024050ff */
[----:B------:R-:W-:Y:S01]  /*14d60*/  VIADD R5, R5, UR6 ;  /* 0x0000000605057c36 */ /* 0x000fe20008000000 */
[----:B------:R-:W-:Y:S01]  /*14d70*/  ISETP.GT.AND P0, PT, R14, 0xc8, PT ;  /* 0x000000c80e00780c */ /* 0x000fe20003f04270 */
[----:B------:R1:W-:Y:S04]  /*14d80*/  @P4 STG.E desc[UR20][R6.64+0x1e0], R17 ;  /* 0x0001e01106004986 */ /* 0x0003e8000c101914 */
[----:B------:R2:W-:Y:S01]  /*14d90*/  @P6 STG.E desc[UR20][R2.64+0x1e0], R13 ;  /* 0x0001e00d02006986 */ /* 0x0005e2000c101914 */
[----:B------:R-:W-:-:S03]  /*14da0*/  FMUL R25, R25, UR11 ;  /* 0x0000000b19197c20 */ /* 0x000fc60008400000 */
[----:B------:R-:W-:Y:S04]  /*14db0*/  @P2 STG.E desc[UR20][R8.64+0x1e4], R151 ;  /* 0x0001e49708002986 */ /* 0x000fe8000c101914 */
[----:B------:R-:W-:Y:S01]  /*14dc0*/  @P5 STG.E desc[UR20][R4.64], R19 ;  /* 0x0000001304005986 */ /* 0x000fe2000c101914 */
[C---:B------:R-:W-:Y:S02]  /*14dd0*/  ISETP.GT.AND P5, PT, R0.reuse, 0x1, P0 ;  /* 0x000000010000780c */ /* 0x040fe400007a4270 */
[----:B------:R-:W-:Y:S02]  /*14de0*/  ISETP.GT.AND P2, PT, R0, RZ, P0 ;  /* 0x000000ff0000720c */ /* 0x000fe40000744270 */
[----:B-1----:R-:W-:Y:S01]  /*14df0*/  IADD3 R6, P4, R4, UR9, RZ ;  /* 0x0000000904067c10 */ /* 0x002fe2000ff9e0ff */
[----:B--2---:R-:W-:Y:S01]  /*14e00*/  @P3 IMAD.MOV.U32 R2, RZ, RZ, R4 ;  /* 0x000000ffff023224 */ /* 0x004fe200078e0004 */
[----:B------:R-:W-:Y:S01]  /*14e10*/  F2FP.TF32.F32.PACK_B R25, R25 ;  /* 0x00000019ff19723e */ /* 0x000fe200024050ff */
[----:B------:R-:W-:Y:S01]  /*14e20*/  @P3 IMAD.MOV.U32 R3, RZ, RZ, R5 ;  /* 0x000000ffff033224 */ /* 0x000fe200078e0005 */
[----:B------:R-:W-:Y:S01]  /*14e30*/  ISETP.GT.AND P6, PT, R0, 0x8, P1 ;  /* 0x000000080000780c */ /* 0x000fe20000fc4270 */
[----:B------:R-:W-:Y:S01]  /*14e40*/  FMUL R21, R26, UR11 ;  /* 0x0000000b1a157c20 */ /* 0x000fe20008400000 */
[----:B------:R-:W-:Y:S01]  /*14e50*/  FMUL R27, R27, UR11 ;  /* 0x0000000b1b1b7c20 */ /* 0x000fe20008400000 */
[----:B------:R-:W-:Y:S01]  /*14e60*/  IADD3.X R7, R5, UR8, RZ, P4, !PT ;  /* 0x0000000805077c10 */ /* 0x000fe2000a7fe4ff */
[----:B------:R1:W-:Y:S01]  /*14e70*/  @P3 STG.E desc[UR20][R2.64+0x4], R25 ;  /* 0x0000041902003986 */ /* 0x0003e2000c101914 */
[----:B------:R-:W-:-:S02]  /*14e80*/  ISETP.GT.AND P3, PT, R0, 0x9, P1 ;  /* 0x000000090000780c */ /* 0x000fc40000f64270 */
[----:B------:R-:W-:Y:S01]  /*14e90*/  F2FP.TF32.F32.PACK_B R21, R21 ;  /* 0x00000015ff15723e */ /* 0x000fe200024050ff */
[----:B------:R-:W-:Y:S01]  /*14ea0*/  FMUL R23, R28, UR11 ;  /* 0x0000000b1c177c20 */ /* 0x000fe20008400000 */
[----:B------:R-:W-:-:S03]  /*14eb0*/  F2FP.TF32.F32.PACK_B R27, R27 ;  /* 0x0000001bff1b723e */ /* 0x000fc600024050ff */
[----:B------:R-:W-:Y:S01]  /*14ec0*/  @P2 STG.E desc[UR20][R6.64], R21 ;  /* 0x0000001506002986 */ /* 0x000fe2000c101914 */
[----:B-1----:R-:W-:Y:S02]  /*14ed0*/  @P5 IMAD.MOV.U32 R2, RZ, RZ, R6 ;  /* 0x000000ffff025224 */ /* 0x002fe400078e0006 */
[----:B------:R-:W-:Y:S01]  /*14ee0*/  @P5 IMAD.MOV.U32 R3, RZ, RZ, R7 ;  /* 0x000000ffff035224 */ /* 0x000fe200078e0007 */
[C---:B------:R-:W-:Y:S01]  /*14ef0*/  ISETP.GT.AND P2, PT, R0.reuse, 0x8, P0 ;  /* 0x000000080000780c */ /* 0x040fe20000744270 */
[----:B------:R-:W-:Y:S01]  /*14f00*/  FMUL R29, R29, UR11 ;  /* 0x0000000b1d1d7c20 */ /* 0x000fe20008400000 */
[----:B------:R-:W-:Y:S02]  /*14f10*/  F2FP.TF32.F32.PACK_B R23, R23 ;  /* 0x00000017ff17723e */ /* 0x000fe400024050ff */
[----:B------:R1:W-:Y:S01]  /*14f20*/  @P5 STG.E desc[UR20][R2.64+0x4], R27 ;  /* 0x0000041b02005986 */ /* 0x0003e2000c101914 */
[----:B------:R-:W-:Y:S01]  /*14f30*/  ISETP.GT.AND P5, PT, R0, 0x9, P0 ;  /* 0x000000090000780c */ /* 0x000fe200007a4270 */
[----:B------:R-:W-:Y:S01]  /*14f40*/  FMUL R89, R30, UR11 ;  /* 0x0000000b1e597c20 */ /* 0x000fe20008400000 */
[----:B------:R-:W-:Y:S01]  /*14f50*/  F2FP.TF32.F32.PACK_B R29, R29 ;  /* 0x0000001dff1d723e */ /* 0x000fe200024050ff */
[----:B-1----:R-:W-:-:S02]  /*14f60*/  @P6 IMAD.MOV.U32 R2, RZ, RZ, R4 ;  /* 0x000000ffff026224 */ /* 0x002fc400078e0004 */
[----:B------:R-:W-:-:S05]  /*14f70*/  @P6 IMAD.MOV.U32 R3, RZ, RZ, R5 ;  /* 0x000000ffff036224 */ /* 0x000fca00078e0005 */
[----:B------:R1:W-:Y:S01]  /*14f80*/  @P6 STG.E desc[UR20][R2.64+0x20], R23 ;  /* 0x0000201702006986 */ /* 0x0003e2000c101914 */
[----:B------:R-:W-:Y:S01]  /*14f90*/  ISETP.GT.AND P6, PT, R0, 0x10, P1 ;  /* 0x000000100000780c */ /* 0x000fe20000fc4270 */
[----:B------:R-:W-:Y:S01]  /*14fa0*/  FMUL R31, R31, UR11 ;  /* 0x0000000b1f1f7c20 */ /* 0x000fe20008400000 */
[----:B------:R-:W-:Y:S01]  /*14fb0*/  F2FP.TF32.F32.PACK_B R89, R89 ;  /* 0x00000059ff59723e */ /* 0x000fe200024050ff */
[----:B-1----:R-:W-:Y:S02]  /*14fc0*/  @P3 IMAD.MOV.U32 R2, RZ, RZ, R4 ;  /* 0x000000ffff023224 */ /* 0x002fe400078e0004 */
        /* <DEDUP_REMOVED lines=100> */
[----:B------:R-:W-:Y:S02]  /*15610*/  F2FP.TF32.F32.PACK_B R47, R47 ;  /* 0x0000002fff2f723e */ /* 0x000fe400024050ff */
[----:B-1----:R-:W-:Y:S01]  /*15620*/  @P2 MOV R2, R6 ;  /* 0x0000000600022202 */ /* 0x002fe20000000f00 */
[----:B------:R-:W-:-:S05]  /*15630*/  @P2 IMAD.MOV.U32 R3, RZ, RZ, R7 ;  /* 0x000000ffff032224 */ /* 0x000fca00078e0007 */
[----:B------:R1:W-:Y:S01]  /*15640*/  @P2 STG.E desc[UR20][R2.64+0xa0], R101 ;  /* 0x0000a06502002986 */ /* 0x0003e2000c101914 */
[----:B------:R-:W-:Y:S02]  /*15650*/  F2FP.TF32.F32.PACK_B R103, R103 ;  /* 0x00000067ff67723e */ /* 0x000fe400024050ff */
[----:B------:R-:W-:Y:S01]  /*15660*/  ISETP.GT.AND P2, PT, R0, 0x30, P0 ;  /* 0x000000300000780c */ /* 0x000fe20000744270 */
[----:B------:R-:W-:Y:S01]  /*15670*/  FMUL R49, R49, UR11 ;  /* 0x0000000b31317c20 */ /* 0x000fe20008400000 */
        /* <DEDUP_REMOVED lines=12> */
[----:B------:R-:W-:Y:S01]  /*15740*/  FMUL R107, R52, UR11 ;  /* 0x0000000b346b7c20 */ /* 0x000fe20008400000 */
[----:B-1----:R-:W-:Y:S02]  /*15750*/  @P3 IMAD.MOV.U32 R2, RZ, RZ, R4 ;  /* 0x000000ffff023224 */ /* 0x002fe400078e0004 */
[----:B------:R-:W-:-:S05]  /*15760*/  @P3 IMAD.MOV.U32 R3, RZ, RZ, R5 ;  /* 0x000000ffff033224 */ /* 0x000fca00078e0005 */
[----:B------:R1:W-:Y:S01]  /*15770*/  @P3 STG.E desc[UR20][R2.64+0xc4], R49 ;  /* 0x0000c43102003986 */ /* 0x0003e2000c101914 */
[----:B------:R-:W-:Y:S01]  /*15780*/  F2FP.TF32.F32.PACK_B R51, R51 ;  /* 0x00000033ff33723e */ /* 0x000fe200024050ff */
[--C-:B------:R-:W-:Y:S01]  /*15790*/  @P5 IMAD.MOV.U32 R8, RZ, RZ, R6.reuse ;  /* 0x000000ffff085224 */ /* 0x100fe200078e0006 */
[----:B------:R-:W-:Y:S02]  /*157a0*/  IADD3.X R9, R5, UR8, RZ, P4, !PT ;  /* 0x0000000805097c10 */ /* 0x000fe4000a7fe4ff */
[----:B------:R-:W-:Y:S01]  /*157b0*/  F2FP.TF32.F32.PACK_B R107, R107 ;  /* 0x0000006bff6b723e */ /* 0x000fe200024050ff */
[----:B-1----:R-:W-:Y:S02]  /*157c0*/  @P2 IMAD.MOV.U32 R2, RZ, RZ, R6 ;  /* 0x000000ffff022224 */ /* 0x002fe400078e0006 */
[----:B------:R-:W-:Y:S01]  /*157d0*/  @P2 IMAD.MOV.U32 R3, RZ, RZ, R7 ;  /* 0x000000ffff032224 */ /* 0x000fe200078e0007 */
[----:B------:R-:W-:-:S04]  /*157e0*/  ISETP.GT.AND P3, PT, R0, 0x39, P1 ;  /* 0x000000390000780c */ /* 0x000fc80000f64270 */
[----:B------:R1:W-:Y:S01]  /*157f0*/  @P2 STG.E desc[UR20][R2.64+0xc0], R105 ;  /* 0x0000c06902002986 */ /* 0x0003e2000c101914 */
[----:B------:R-:W-:-:S03]  /*15800*/  ISETP.GT.AND P2, PT, R0, 0x38, P0 ;  /* 0x000000380000780c */ /* 0x000fc60000744270 */
[----:B------:R-:W-:Y:S01]  /*15810*/  @P5 STG.E desc[UR20][R8.64+0xc4], R51 ;  /* 0x0000c43308005986 */ /* 0x000fe2000c101914 */
[----:B------:R-:W-:Y:S01]  /*15820*/  ISETP.GT.AND P5, PT, R0, 0x40, P1 ;  /* 0x000000400000780c */ /* 0x000fe20000fa4270 */
[----:B-1----:R-:W-:Y:S02]  /*15830*/  @P6 IMAD.MOV.U32 R2, RZ, RZ, R4 ;  /* 0x000000ffff026224 */ /* 0x002fe400078e0004 */
[----:B------:R-:W-:Y:S02]  /*15840*/  @P6 IMAD.MOV.U32 R3, RZ, RZ, R5 ;  /* 0x000000ffff036224 */ /* 0x000fe400078e0005 */
[----:B------:R-:W-:-:S03]  /*15850*/  FMUL R53, R53, UR11 ;  /* 0x0000000b35357c20 */ /* 0x000fc60008400000 */
[----:B------:R1:W-:Y:S01]  /*15860*/  @P6 STG.E desc[UR20][R2.64+0xe0], R107 ;  /* 0x0000e06b02006986 */ /* 0x0003e2000c101914 */
[----:B------:R-:W-:Y:S01]  /*15870*/  ISETP.GT.AND P6, PT, R0, 0x39, P0 ;  /* 0x000000390000780c */ /* 0x000fe200007c4270 */
[----:B------:R-:W-:Y:S01]  /*15880*/  FMUL R109, R54, UR11 ;  /* 0x0000000b366d7c20 */ /* 0x000fe20008400000 */
[----:B------:R-:W-:Y:S01]  /*15890*/  FMUL R55, R55, UR11 ;  /* 0x0000000b37377c20 */ /* 0x000fe20008400000 */
[----:B------:R-:W-:Y:S01]  /*158a0*/  F2FP.TF32.F32.PACK_B R53, R53 ;  /* 0x00000035ff35723e */ /* 0x000fe200024050ff */
[----:B------:R-:W-:Y:S01]  /*158b0*/  FMUL R111, R56, UR11 ;  /* 0x0000000b386f7c20 */ /* 0x000fe20008400000 */
[----:B------:R-:W-:Y:S01]  /*158c0*/  VIADD R6, R4, UR9 ;  /* 0x0000000904067c36 */ /* 0x000fe20008000000 */
[----:B------:R-:W-:Y:S01]  /*158d0*/  F2FP.TF32.F32.PACK_B R109, R109 ;  /* 0x0000006dff6d723e */ /* 0x000fe200024050ff */
[----:B------:R-:W-:Y:S02]  /*158e0*/  @P2 IMAD.MOV.U32 R7, RZ, RZ, R9 ;  /* 0x000000ffff072224 */ /* 0x000fe400078e0009 */
[----:B-1----:R-:W-:-:S02]  /*158f0*/  @P3 IMAD.MOV.U32 R2, RZ, RZ, R4 ;  /* 0x000000ffff023224 */ /* 0x002fc400078e0004 */
[----:B------:R-:W-:Y:S01]  /*15900*/  @P3 IMAD.MOV.U32 R3, RZ, RZ, R5 ;  /* 0x000000ffff033224 */ /* 0x000fe200078e0005 */
[----:B------:R-:W-:Y:S01]  /*15910*/  F2FP.TF32.F32.PACK_B R55, R55 ;  /* 0x00000037ff37723e */ /* 0x000fe200024050ff */
[----:B------:R-:W-:Y:S01]  /*15920*/  VIADD R10, R4, UR9 ;  /* 0x00000009040a7c36 */ /* 0x000fe20008000000 */
[C---:B------:R-:W-:Y:S01]  /*15930*/  ISETP.GT.AND P4, PT, R0.reuse, 0x41, P1 ;  /* 0x000000410000780c */ /* 0x040fe20000f84270 */
[----:B------:R-:W-:Y:S01]  /*15940*/  @P6 IMAD.MOV.U32 R11, RZ, RZ, R9 ;  /* 0x000000ffff0b6224 */ /* 0x000fe200078e0009 */
[----:B------:R1:W-:Y:S01]  /*15950*/  @P3 STG.E desc[UR20][R2.64+0xe4], R53 ;  /* 0x0000e43502003986 */ /* 0x0003e2000c101914 */
[----:B------:R-:W-:Y:S02]  /*15960*/  F2FP.TF32.F32.PACK_B R111, R111 ;  /* 0x0000006fff6f723e */ /* 0x000fe400024050ff */
[C---:B------:R-:W-:Y:S01]  /*15970*/  ISETP.GT.AND P3, PT, R0.reuse, 0x40, P0 ;  /* 0x000000400000780c */ /* 0x040fe20000764270 */
[----:B------:R2:W-:Y:S01]  /*15980*/  @P2 STG.E desc[UR20][R6.64+0xe0], R109 ;  /* 0x0000e06d06002986 */ /* 0x0005e2000c101914 */
[----:B------:R-:W-:-:S03]  /*15990*/  ISETP.GT.AND P2, PT, R0, 0x41, P0 ;  /* 0x000000410000780c */ /* 0x000fc60000744270 */
[----:B------:R-:W-:Y:S01]  /*159a0*/  @P6 STG.E desc[UR20][R10.64+0xe4], R55 ;  /* 0x0000e4370a006986 */ /* 0x000fe2000c101914 */
[--C-:B-1----:R-:W-:Y:S02]  /*159b0*/  @P5 IMAD.MOV.U32 R2, RZ, RZ, R4.reuse ;  /* 0x000000ffff025224 */ /* 0x102fe400078e0004 */
[----:B------:R-:W-:Y:S02]  /*159c0*/  @P5 IMAD.MOV.U32 R3, RZ, RZ, R5 ;  /* 0x000000ffff035224 */ /* 0x000fe400078e0005 */
[----:B------:R-:W-:Y:S01]  /*159d0*/  FMUL R57, R57, UR11 ;  /* 0x0000000b39397c20 */ /* 0x000fe20008400000 */
[----:B------:R-:W-:Y:S02]  /*159e0*/  FMUL R113, R58, UR11 ;  /* 0x0000000b3a717c20 */ /* 0x000fe40008400000 */
[----:B------:R1:W-:Y:S01]  /*159f0*/  @P5 STG.E desc[UR20][R2.64+0x100], R111 ;  /* 0x0001006f02005986 */ /* 0x0003e2000c101914 */
[C---:B------:R-:W-:Y:S01]  /*15a00*/  ISETP.GT.AND P5, PT, R0.reuse, 0x48, P1 ;  /* 0x000000480000780c */ /* 0x040fe20000fa4270 */
[----:B------:R-:W-:Y:S01]  /*15a10*/  FMUL R59, R59, UR11 ;  /* 0x0000000b3b3b7c20 */ /* 0x000fe20008400000 */
[----:B------:R-:W-:Y:S01]  /*15a20*/  F2FP.TF32.F32.PACK_B R57, R57 ;  /* 0x00000039ff39723e */ /* 0x000fe200024050ff */
[----:B--2---:R-:W-:Y:S01]  /*15a30*/  @P3 IMAD.MOV.U32 R7, RZ, RZ, R9 ;  /* 0x000000ffff073224 */ /* 0x004fe200078e0009 */
[----:B------:R-:W-:Y:S01]  /*15a40*/  ISETP.GT.AND P6, PT, R0, 0x49, P1 ;  /* 0x000000490000780c */ /* 0x000fe20000fc4270 */
[----:B------:R-:W-:Y:S01]  /*15a50*/  FMUL R115, R60, UR11 ;  /* 0x0000000b3c737c20 */ /* 0x000fe20008400000 */
[----:B------:R-:W-:Y:S01]  /*15a60*/  F2FP.TF32.F32.PACK_B R113, R113 ;  /* 0x00000071ff71723e */ /* 0x000fe200024050ff */
[----:B-1----:R-:W-:-:S02]  /*15a70*/  @P4 IMAD.MOV.U32 R2, RZ, RZ, R4 ;  /* 0x000000ffff024224 */ /* 0x002fc400078e0004 */
[----:B------:R-:W-:Y:S01]  /*15a80*/  @P4 IMAD.MOV.U32 R3, RZ, RZ, R5 ;  /* 0x000000ffff034224 */ /* 0x000fe200078e0005 */
[----:B------:R-:W-:Y:S01]  /*15a90*/  F2FP.TF32.F32.PACK_B R59, R59 ;  /* 0x0000003bff3b723e */ /* 0x000fe200024050ff */
[----:B------:R-:W-:Y:S01]  /*15aa0*/  @P2 IMAD.MOV.U32 R11, RZ, RZ, R9 ;  /* 0x000000ffff0b2224 */ /* 0x000fe200078e0009 */
[----:B------:R-:W-:Y:S02]  /*15ab0*/  F2FP.TF32.F32.PACK_B R115, R115 ;  /* 0x00000073ff73723e */ /* 0x000fe400024050ff */
[----:B------:R1:W-:Y:S01]  /*15ac0*/  @P4 STG.E desc[UR20][R2.64+0x104], R57 ;  /* 0x0001043902004986 */ /* 0x0003e2000c101914 */
[----:B------:R-:W-:Y:S01]  /*15ad0*/  FMUL R61, R61, UR11 ;  /* 0x0000000b3d3d7c20 */ /* 0x000fe20008400000 */
[C---:B------:R-:W-:Y:S02]  /*15ae0*/  ISETP.GT.AND P4, PT, R0.reuse, 0x49, P0 ;  /* 0x000000490000780c */ /* 0x040fe40000784270 */
[----:B------:R2:W-:Y:S01]  /*15af0*/  @P3 STG.E desc[UR20][R6.64+0x100], R113 ;  /* 0x0001007106003986 */ /* 0x0005e2000c101914 */
[----:B------:R-:W-:-:S03]  /*15b00*/  ISETP.GT.AND P3, PT, R0, 0x48, P0 ;  /* 0x000000480000780c */ /* 0x000fc60000764270 */
[----:B------:R-:W-:Y:S01]  /*15b10*/  @P2 STG.E desc[UR20][R10.64+0x104], R59 ;  /* 0x0001043b0a002986 */ /* 0x000fe2000c101914 */
[----:B-1----:R-:W-:Y:S02]  /*15b20*/  @P5 IMAD.MOV.U32 R2, RZ, RZ, R4 ;  /* 0x000000ffff025224 */ /* 0x002fe400078e0004 */
[----:B------:R-:W-:Y:S01]  /*15b30*/  @P5 IMAD.MOV.U32 R3, RZ, RZ, R5 ;  /* 0x000000ffff035224 */ /* 0x000fe200078e0005 */
[----:B------:R-:W-:Y:S01]  /*15b40*/  F2FP.TF32.F32.PACK_B R61, R61 ;  /* 0x0000003dff3d723e */ /* 0x000fe200024050ff */
[----:B------:R-:W-:-:S03]  /*15b50*/  FMUL R117, R62, UR11 ;  /* 0x0000000b3e757c20 */ /* 0x000fc60008400000 */
[----:B------:R1:W-:Y:S01]  /*15b60*/  @P5 STG.E desc[UR20][R2.64+0x120], R115 ;  /* 0x0001207302005986 */ /* 0x0003e2000c101914 */
[----:B------:R-:W-:Y:S01]  /*15b70*/  FMUL R63, R63, UR11 ;  /* 0x0000000b3f3f7c20 */ /* 0x000fe20008400000 */
[----:B------:R-:W-:Y:S01]  /*15b80*/  F2FP.TF32.F32.PACK_B R117, R117 ;  /* 0x00000075ff75723e */ /* 0x000fe200024050ff */
[----:B--2---:R-:W-:Y:S02]  /*15b90*/  @P3 IMAD.MOV.U32 R7, RZ, RZ, R9 ;  /* 0x000000ffff073224 */ /* 0x004fe400078e0009 */
[----:B-1----:R-:W-:Y:S02]  /*15ba0*/  @P6 IMAD.MOV.U32 R2, RZ, RZ, R4 ;  /* 0x000000ffff026224 */ /* 0x002fe400078e0004 */
[----:B------:R-:W-:Y:S01]  /*15bb0*/  @P6 IMAD.MOV.U32 R3, RZ, RZ, R5 ;  /* 0x000000ffff036224 */ /* 0x000fe200078e0005 */
[----:B------:R-:W-:Y:S01]  /*15bc0*/  F2FP.TF32.F32.PACK_B R63, R63 ;  /* 0x0000003fff3f723e */ /* 0x000fe200024050ff */
[----:B------:R-:W-:-:S03]  /*15bd0*/  @P4 IMAD.MOV.U32 R11, RZ, RZ, R9 ;  /* 0x000000ffff0b4224 */ /* 0x000fc600078e0009 */
[----:B------:R1:W-:Y:S01]  /*15be0*/  @P6 STG.E desc[UR20][R2.64+0x124], R61 ;  /* 0x0001243d02006986 */ /* 0x0003e2000c101914 */
[C---:B------:R-:W-:Y:S02]  /*15bf0*/  ISETP.GT.AND P6, PT, R0.reuse, 0x50, P1 ;  /* 0x000000500000780c */ /* 0x040fe40000fc4270 */
[C---:B------:R-:W-:Y:S01]  /*15c00*/  ISETP.GT.AND P2, PT, R0.reuse, 0x51, P1 ;  /* 0x000000510000780c */ /* 0x040fe20000f44270 */
[----:B------:R2:W-:Y:S01]  /*15c10*/  @P3 STG.E desc[UR20][R6.64+0x120], R117 ;  /* 0x0001207506003986 */ /* 0x0005e2000c101914 */
[----:B------:R-:W-:Y:S01]  /*15c20*/  ISETP.GT.AND P5, PT, R0, 0x50, P0 ;  /* 0x000000500000780c */ /* 0x000fe200007a4270 */
[----:B------:R-:W-:Y:S02]  /*15c30*/  FMUL R119, R64, UR11 ;  /* 0x0000000b40777c20 */ /* 0x000fe40008400000 */
[----:B------:R3:W-:Y:S01]  /*15c40*/  @P4 STG.E desc[UR20][R10.64+0x124], R63 ;  /* 0x0001243f0a004986 */ /* 0x0007e2000c101914 */
[----:B------:R-:W-:Y:S01]  /*15c50*/  ISETP.GT.AND P4, PT, R0, 0x51, P0 ;  /* 0x000000510000780c */ /* 0x000fe20000784270 */
[----:B------:R-:W-:Y:S01]  /*15c60*/  FMUL R65, R65, UR11 ;  /* 0x0000000b41417c20 */ /* 0x000fe20008400000 */
[----:B------:R-:W-:Y:S01]  /*15c70*/  F2FP.TF32.F32.PACK_B R119, R119 ;  /* 0x00000077ff77723e */ /* 0x000fe200024050ff */
[----:B------:R-:W-:-:S02]  /*15c80*/  FMUL R121, R66, UR11 ;  /* 0x0000000b42797c20 */ /* 0x000fc40008400000 */
[--C-:B-1----:R-:W-:Y:S02]  /*15c90*/  @P6 IMAD.MOV.U32 R2, RZ, RZ, R4.reuse ;  /* 0x000000ffff026224 */ /* 0x102fe400078e0004 */
[----:B------:R-:W-:Y:S02]  /*15ca0*/  @P6 IMAD.MOV.U32 R3, RZ, RZ, R5 ;  /* 0x000000ffff036224 */ /* 0x000fe400078e0005 */
[----:B------:R-:W-:Y:S01]  /*15cb0*/  FMUL R67, R67, UR11 ;  /* 0x0000000b43437c20 */ /* 0x000fe20008400000 */
[----:B------:R-:W-:Y:S01]  /*15cc0*/  ISETP.GT.AND P3, PT, R0, 0x58, P1 ;  /* 0x000000580000780c */ /* 0x000fe20000f64270 */
[--C-:B--2---:R-:W-:Y:S01]  /*15cd0*/  @P5 IMAD.MOV.U32 R7, RZ, RZ, R9.reuse ;  /* 0x000000ffff075224 */ /* 0x104fe200078e0009 */
[----:B------:R-:W-:Y:S01]  /*15ce0*/  F2FP.TF32.F32.PACK_B R65, R65 ;  /* 0x00000041ff41723e */ /* 0x000fe200024050ff */
[----:B------:R1:W-:Y:S01]  /*15cf0*/  @P6 STG.E desc[UR20][R2.64+0x140], R119 ;  /* 0x0001407702006986 */ /* 0x0003e2000c101914 */
[----:B------:R-:W-:Y:S01]  /*15d00*/  F2FP.TF32.F32.PACK_B R121, R121 ;  /* 0x00000079ff79723e */ /* 0x000fe200024050ff */
[----:B---3--:R-:W-:Y:S01]  /*15d10*/  @P4 IMAD.MOV.U32 R11, RZ, RZ, R9 ;  /* 0x000000ffff0b4224 */ /* 0x008fe200078e0009 */
[----:B------:R-:W-:Y:S01]  /*15d20*/  F2FP.TF32.F32.PACK_B R67, R67 ;  /* 0x00000043ff43723e */ /* 0x000fe200024050ff */
[----:B------:R-:W-:Y:S01]  /*15d30*/  FMUL R123, R68, UR11 ;  /* 0x0000000b447b7c20 */ /* 0x000fe20008400000 */
[----:B-1----:R-:W-:-:S02]  /*15d40*/  @P2 IMAD.MOV.U32 R2, RZ, RZ, R4 ;  /* 0x000000ffff022224 */ /* 0x002fc400078e0004 */
[----:B------:R-:W-:-:S05]  /*15d50*/  @P2 IMAD.MOV.U32 R3, RZ, RZ, R5 ;  /* 0x000000ffff032224 */ /* 0x000fca00078e0005 */
[----:B------:R1:W-:Y:S01]  /*15d60*/  @P2 STG.E desc[UR20][R2.64+0x144], R65 ;  /* 0x0001444102002986 */ /* 0x0003e2000c101914 */
[----:B------:R-:W-:-:S03]  /*15d70*/  ISETP.GT.AND P2, PT, R0, 0x59, P1 ;  /* 0x000000590000780c */ /* 0x000fc60000f44270 */
[----:B------:R2:W-:Y:S01]  /*15d80*/  @P5 STG.E desc[UR20][R6.64+0x140], R121 ;  /* 0x0001407906005986 */ /* 0x0005e2000c101914 */
[----:B------:R-:W-:-:S03]  /*15d90*/  ISETP.GT.AND P5, PT, R0, 0x58, P0 ;  /* 0x000000580000780c */ /* 0x000fc600007a4270 */
[----:B------:R3:W-:Y:S01]  /*15da0*/  @P4 STG.E desc[UR20][R10.64+0x144], R67 ;  /* 0x000144430a004986 */ /* 0x0007e2000c101914 */
[----:B------:R-:W-:Y:S02]  /*15db0*/  ISETP.GT.AND P4, PT, R0, 0x59, P0 ;  /* 0x000000590000780c */ /* 0x000fe40000784270 */
[----:B------:R-:W-:Y:S01]  /*15dc0*/  F2FP.TF32.F32.PACK_B R123, R123 ;  /* 0x0000007bff7b723e */ /* 0x000fe200024050ff */
[----:B-1----:R-:W-:Y:S02]  /*15dd0*/  @P3 IMAD.MOV.U32 R2, RZ, RZ, R4 ;  /* 0x000000ffff023224 */ /* 0x002fe400078e0004 */
[----:B------:R-:W-:Y:S02]  /*15de0*/  @P3 IMAD.MOV.U32 R3, RZ, RZ, R5 ;  /* 0x000000ffff033224 */ /* 0x000fe400078e0005 */
[----:B------:R-:W-:Y:S01]  /*15df0*/  FMUL R69, R69, UR11 ;  /* 0x0000000b45457c20 */ /* 0x000fe20008400000 */
[----:B------:R-:W-:Y:S01]  /*15e00*/  FMUL R125, R70, UR11 ;  /* 0x0000000b467d7c20 */ /* 0x000fe20008400000 */
[----:B------:R-:W-:Y:S01]  /*15e10*/  FMUL R71, R71, UR11 ;  /* 0x0000000b47477c20 */ /* 0x000fe20008400000 */
[----:B------:R1:W-:Y:S01]  /*15e20*/  @P3 STG.E desc[UR20][R2.64+0x160], R123 ;  /* 0x0001607b02003986 */ /* 0x0003e2000c101914 */
[----:B------:R-:W-:Y:S01]  /*15e30*/  ISETP.GT.AND P3, PT, R0, 0x60, P1 ;  /* 0x000000600000780c */ /* 0x000fe20000f64270 */
[--C-:B--2---:R-:W-:Y:S01]  /*15e40*/  @P5 IMAD.MOV.U32 R7, RZ, RZ, R9.reuse ;  /* 0x000000ffff075224 */ /* 0x104fe200078e0009 */
[----:B------:R-:W-:Y:S01]  /*15e50*/  F2FP.TF32.F32.PACK_B R69, R69 ;  /* 0x00000045ff45723e */ /* 0x000fe200024050ff */
[----:B---3--:R-:W-:Y:S01]  /*15e60*/  @P4 IMAD.MOV.U32 R11, RZ, RZ, R9 ;  /* 0x000000ffff0b4224 */ /* 0x008fe200078e0009 */
[----:B------:R-:W-:-:S02]  /*15e70*/  F2FP.TF32.F32.PACK_B R125, R125 ;  /* 0x0000007dff7d723e */ /* 0x000fc400024050ff */
[----:B------:R-:W-:Y:S01]  /*15e80*/  F2FP.TF32.F32.PACK_B R71, R71 ;  /* 0x00000047ff47723e */ /* 0x000fe200024050ff */
[----:B-1----:R-:W-:Y:S02]  /*15e90*/  @P2 IMAD.MOV.U32 R2, RZ, RZ, R4 ;  /* 0x000000ffff022224 */ /* 0x002fe400078e0004 */
[----:B------:R-:W-:Y:S02]  /*15ea0*/  @P2 IMAD.MOV.U32 R3, RZ, RZ, R5 ;  /* 0x000000ffff032224 */ /* 0x000fe400078e0005 */
[----:B------:R-:W-:-:S03]  /*15eb0*/  FMUL R127, R72, UR11 ;  /* 0x0000000b487f7c20 */ /* 0x000fc60008400000 */
        /* <DEDUP_REMOVED lines=13> */
[----:B------:R-:W-:-:S02]  /*15f90*/  ISETP.GT.AND P3, PT, R0, 0x68, P1 ;  /* 0x000000680000780c */ /* 0x000fc40000f64270 */
[----:B------:R-:W-:Y:S01]  /*15fa0*/  F2FP.TF32.F32.PACK_B R73, R73 ;  /* 0x00000049ff49723e */ /* 0x000fe200024050ff */
[--C-:B--2---:R-:W-:Y:S01]  /*15fb0*/  @P4 IMAD.MOV.U32 R7, RZ, RZ, R9.reuse ;  /* 0x000000ffff074224 */ /* 0x104fe200078e0009 */
[----:B------:R-:W-:Y:S01]  /*15fc0*/  F2FP.TF32.F32.PACK_B R129, R129 ;  /* 0x00000081ff81723e */ /* 0x000fe200024050ff */
[----:B---3--:R-:W-:Y:S01]  /*15fd0*/  @P2 IMAD.MOV.U32 R11, RZ, RZ, R9 ;  /* 0x000000ffff0b2224 */ /* 0x008fe200078e0009 */
[----:B------:R-:W-:Y:S01]  /*15fe0*/  F2FP.TF32.F32.PACK_B R75, R75 ;  /* 0x0000004bff4b723e */ /* 0x000fe200024050ff */
[----:B-1----:R-:W-:Y:S02]  /*15ff0*/  @P5 IMAD.MOV.U32 R2, RZ, RZ, R4 ;  /* 0x000000ffff025224 */ /* 0x002fe400078e0004 */
[----:B------:R-:W-:Y:S01]  /*16000*/  @P5 IMAD.MOV.U32 R3, RZ, RZ, R5 ;  /* 0x000000ffff035224 */ /* 0x000fe200078e0005 */
[----:B------:R-:W-:Y:S01]  /*16010*/  ISETP.GT.AND P6, PT, R0, 0x69, P1 ;  /* 0x000000690000780c */ /* 0x000fe20000fc4270 */
[----:B------:R-:W-:-:S03]  /*16020*/  FMUL R131, R76, UR11 ;  /* 0x0000000b4c837c20 */ /* 0x000fc60008400000 */
[----:B------:R1:W-:Y:S04]  /*16030*/  @P5 STG.E desc[UR20][R2.64+0x184], R73 ;  /* 0x0001844902005986 */ /* 0x0003e8000c101914 */
[----:B------:R2:W-:Y:S01]  /*16040*/  @P4 STG.E desc[UR20][R6.64+0x180], R129 ;  /* 0x0001808106004986 */ /* 0x0005e2000c101914 */
[----:B------:R-:W-:-:S03]  /*16050*/  ISETP.GT.AND P4, PT, R0, 0x69, P0 ;  /* 0x000000690000780c */ /* 0x000fc60000784270 */
[----:B------:R3:W-:Y:S01]  /*16060*/  @P2 STG.E desc[UR20][R10.64+0x184], R75 ;  /* 0x0001844b0a002986 */ /* 0x0007e2000c101914 */
[C---:B------:R-:W-:Y:S02]  /*16070*/  ISETP.GT.AND P2, PT, R0.reuse, 0x68, P0 ;  /* 0x000000680000780c */ /* 0x040fe40000744270 */
[----:B------:R-:W-:Y:S01]  /*16080*/  ISETP.GT.AND P5, PT, R0, 0x70, P1 ;  /* 0x000000700000780c */ /* 0x000fe20000fa4270 */
[----:B-1----:R-:W-:Y:S01]  /*16090*/  @P3 IMAD.MOV.U32 R2, RZ, RZ, R4 ;  /* 0x000000ffff023224 */ /* 0x002fe200078e0004 */
[----:B------:R-:W-:Y:S01]  /*160a0*/  F2FP.TF32.F32.PACK_B R131, R131 ;  /* 0x00000083ff83723e */ /* 0x000fe200024050ff */
[----:B------:R-:W-:Y:S02]  /*160b0*/  @P3 IMAD.MOV.U32 R3, RZ, RZ, R5 ;  /* 0x000000ffff033224 */ /* 0x000fe400078e0005 */
[----:B------:R-:W-:Y:S01]  /*160c0*/  FMUL R77, R77, UR11 ;  /* 0x0000000b4d4d7c20 */ /* 0x000fe20008400000 */
[----:B------:R-:W-:Y:S01]  /*160d0*/  FMUL R133, R78, UR11 ;  /* 0x0000000b4e857c20 */ /* 0x000fe20008400000 */
[----:B------:R-:W-:Y:S01]  /*160e0*/  FMUL R79, R79, UR11 ;  /* 0x0000000b4f4f7c20 */ /* 0x000fe20008400000 */
[----:B------:R1:W-:Y:S02]  /*160f0*/  @P3 STG.E desc[UR20][R2.64+0x1a0], R131 ;  /* 0x0001a08302003986 */ /* 0x0003e4000c101914 */
[----:B------:R-:W-:Y:S01]  /*16100*/  F2FP.TF32.F32.PACK_B R77, R77 ;  /* 0x0000004dff4d723e */ /* 0x000fe200024050ff */
[----:B------:R-:W-:Y:S01]  /*16110*/  FMUL R135, R80, UR11 ;  /* 0x0000000b50877c20 */ /* 0x000fe20008400000 */
[----:B------:R-:W-:Y:S01]  /*16120*/  F2FP.TF32.F32.PACK_B R133, R133 ;  /* 0x00000085ff85723e */ /* 0x000fe200024050ff */
[--C-:B--2---:R-:W-:Y:S01]  /*16130*/  @P2 IMAD.MOV.U32 R7, RZ, RZ, R9.reuse ;  /* 0x000000ffff072224 */ /* 0x104fe200078e0009 */
[----:B------:R-:W-:Y:S01]  /*16140*/  F2FP.TF32.F32.PACK_B R79, R79 ;  /* 0x0000004fff4f723e */ /* 0x000fe200024050ff */
[----:B---3--:R-:W-:-:S02]  /*16150*/  @P4 IMAD.MOV.U32 R11, RZ, RZ, R9 ;  /* 0x000000ffff0b4224 */ /* 0x008fc400078e0009 */
[----:B-1----:R-:W-:Y:S02]  /*16160*/  @P6 IMAD.MOV.U32 R2, RZ, RZ, R4 ;  /* 0x000000ffff026224 */ /* 0x002fe400078e0004 */
[----:B------:R-:W-:Y:S01]  /*16170*/  @P6 IMAD.MOV.U32 R3, RZ, RZ, R5 ;  /* 0x000000ffff036224 */ /* 0x000fe200078e0005 */
[----:B------:R-:W-:-:S04]  /*16180*/  F2FP.TF32.F32.PACK_B R135, R135 ;  /* 0x00000087ff87723e */ /* 0x000fc800024050ff */
[----:B------:R1:W-:Y:S01]  /*16190*/  @P6 STG.E desc[UR20][R2.64+0x1a4], R77 ;  /* 0x0001a44d02006986 */ /* 0x0003e2000c101914 */
[----:B------:R-:W-:-:S03]  /*161a0*/  ISETP.GT.AND P6, PT, R0, 0x70, P0 ;  /* 0x000000700000780c */ /* 0x000fc600007c4270 */
[----:B------:R-:W-:Y:S01]  /*161b0*/  @P2 STG.E desc[UR20][R6.64+0x1a0], R133 ;  /* 0x0001a08506002986 */ /* 0x000fe2000c101914 */
[----:B------:R-:W-:-:S03]  /*161c0*/  ISETP.GT.AND P2, PT, R0, 0x71, P1 ;  /* 0x000000710000780c */ /* 0x000fc60000f44270 */
[----:B------:R-:W-:Y:S01]  /*161d0*/  @P4 STG.E desc[UR20][R10.64+0x1a4], R79 ;  /* 0x0001a44f0a004986 */ /* 0x000fe2000c101914 */
[----:B-1----:R-:W-:Y:S02]  /*161e0*/  @P5 IMAD.MOV.U32 R2, RZ, RZ, R4 ;  /* 0x000000ffff025224 */ /* 0x002fe400078e0004 */
[----:B------:R-:W-:Y:S01]  /*161f0*/  @P5 IMAD.MOV.U32 R3, RZ, RZ, R5 ;  /* 0x000000ffff035224 */ /* 0x000fe200078e0005 */
[----:B------:R-:W-:-:S04]  /*16200*/  ISETP.GT.AND P3, PT, R0, 0x78, P1 ;  /* 0x000000780000780c */ /* 0x000fc80000f64270 */
[----:B------:R1:W-:Y:S01]  /*16210*/  @P5 STG.E desc[UR20][R2.64+0x1c0], R135 ;  /* 0x0001c08702005986 */ /* 0x0003e2000c101914 */
[C---:B------:R-:W-:Y:S02]  /*16220*/  ISETP.GT.AND P5, PT, R0.reuse, 0x71, P0 ;  /* 0x000000710000780c */ /* 0x040fe400007a4270 */
[C---:B------:R-:W-:Y:S02]  /*16230*/  ISETP.GT.AND P1, PT, R0.reuse, 0x79, P1 ;  /* 0x000000790000780c */ /* 0x040fe40000f24270 */
[----:B------:R-:W-:Y:S01]  /*16240*/  ISETP.GT.AND P4, PT, R0, 0x78, P0 ;  /* 0x000000780000780c */ /* 0x000fe20000784270 */
[----:B------:R-:W-:Y:S01]  /*16250*/  FMUL R81, R81, UR11 ;  /* 0x0000000b51517c20 */ /* 0x000fe20008400000 */
[----:B------:R-:W-:Y:S01]  /*16260*/  FMUL R137, R82, UR11 ;  /* 0x0000000b52897c20 */ /* 0x000fe20008400000 */
[----:B------:R-:W-:Y:S01]  /*16270*/  FMUL R83, R83, UR11 ;  /* 0x0000000b53537c20 */ /* 0x000fe20008400000 */
[----:B------:R-:W-:Y:S01]  /*16280*/  FMUL R139, R84, UR11 ;  /* 0x0000000b548b7c20 */ /* 0x000fe20008400000 */
[----:B------:R-:W-:Y:S01]  /*16290*/  ISETP.GT.AND P0, PT, R0, 0x79, P0 ;  /* 0x000000790000780c */ /* 0x000fe20000704270 */
[----:B------:R-:W-:Y:S01]  /*162a0*/  FMUL R85, R85, UR11 ;  /* 0x0000000b55557c20 */ /* 0x000fe20008400000 */
[----:B------:R-:W-:Y:S01]  /*162b0*/  FMUL R141, R86, UR11 ;  /* 0x0000000b568d7c20 */ /* 0x000fe20008400000 */
[----:B------:R-:W-:Y:S01]  /*162c0*/  F2FP.TF32.F32.PACK_B R81, R81 ;  /* 0x00000051ff51723e */ /* 0x000fe200024050ff */
[--C-:B-1----:R-:W-:Y:S01]  /*162d0*/  @P2 IMAD.MOV.U32 R2, RZ, RZ, R4.reuse ;  /* 0x000000ffff022224 */ /* 0x102fe200078e0004 */
[----:B------:R-:W-:Y:S01]  /*162e0*/  F2FP.TF32.F32.PACK_B R137, R137 ;  /* 0x00000089ff89723e */ /* 0x000fe200024050ff */
[----:B------:R-:W-:Y:S01]  /*162f0*/  @P2 IMAD.MOV.U32 R3, RZ, RZ, R5 ;  /* 0x000000ffff032224 */ /* 0x000fe200078e0005 */
[----:B------:R-:W-:Y:S01]  /*16300*/  F2FP.TF32.F32.PACK_B R83, R83 ;  /* 0x00000053ff53723e */ /* 0x000fe200024050ff */
[--C-:B------:R-:W-:Y:S01]  /*16310*/  @P6 IMAD.MOV.U32 R7, RZ, RZ, R9.reuse ;  /* 0x000000ffff076224 */ /* 0x100fe200078e0009 */
[----:B------:R-:W-:Y:S01]  /*16320*/  F2FP.TF32.F32.PACK_B R139, R139 ;  /* 0x0000008bff8b723e */ /* 0x000fe200024050ff */
[----:B------:R-:W-:Y:S01]  /*16330*/  @P5 IMAD.MOV.U32 R11, RZ, RZ, R9 ;  /* 0x000000ffff0b5224 */ /* 0x000fe200078e0009 */
[----:B------:R-:W-:Y:S01]  /*16340*/  F2FP.TF32.F32.PACK_B R85, R85 ;  /* 0x00000055ff55723e */ /* 0x000fe200024050ff */
[----:B------:R-:W-:Y:S01]  /*16350*/  @P1 IMAD.MOV.U32 R12, RZ, RZ, R4 ;  /* 0x000000ffff0c1224 */ /* 0x000fe200078e0004 */
[----:B------:R1:W-:Y:S01]  /*16360*/  @P2 STG.E desc[UR20][R2.64+0x1c4], R81 ;  /* 0x0001c45102002986 */ /* 0x0003e2000c101914 */
[----:B------:R-:W-:Y:S01]  /*16370*/  @P1 IMAD.MOV.U32 R13, RZ, RZ, R5 ;  /* 0x000000ffff0d1224 */ /* 0x000fe200078e0005 */
[----:B------:R-:W-:Y:S01]  /*16380*/  F2FP.TF32.F32.PACK_B R141, R141 ;  /* 0x0000008dff8d723e */ /* 0x000fe200024050ff */
[----:B------:R-:W-:Y:S01]  /*16390*/  VIADD R14, R4, UR9 ;  /* 0x00000009040e7c36 */ /* 0x000fe20008000000 */
[----:B------:R1:W-:Y:S01]  /*163a0*/  @P6 STG.E desc[UR20][R6.64+0x1c0], R137 ;  /* 0x0001c08906006986 */ /* 0x0003e2000c101914 */
[----:B------:R-:W-:-:S03]  /*163b0*/  @P4 IMAD.MOV.U32 R15, RZ, RZ, R9 ;  /* 0x000000ffff0f4224 */ /* 0x000fc600078e0009 */
[----:B------:R1:W-:Y:S01]  /*163c0*/  @P5 STG.E desc[UR20][R10.64+0x1c4], R83 ;  /* 0x0001c4530a005986 */ /* 0x0003e2000c101914 */
[----:B------:R-:W-:-:S03]  /*163d0*/  VIADD R16, R4, UR9 ;  /* 0x0000000904107c36 */ /* 0x000fc60008000000 */
[----:B------:R1:W-:Y:S04]  /*163e0*/  @P3 STG.E desc[UR20][R4.64+0x1e0], R139 ;  /* 0x0001e08b04003986 */ /* 0x0003e8000c101914 */
[----:B------:R1:W-:Y:S01]  /*163f0*/  @P1 STG.E desc[UR20][R12.64+0x1e4], R85 ;  /* 0x0001e4550c001986 */ /* 0x0003e2000c101914 */
[----:B------:R-:W-:-:S03]  /*16400*/  FMUL R87, R87, UR11 ;  /* 0x0000000b57577c20 */ /* 0x000fc60008400000 */
[----:B------:R1:W-:Y:S01]  /*16410*/  @P4 STG.E desc[UR20][R14.64+0x1e0], R141 ;  /* 0x0001e08d0e004986 */ /* 0x0003e2000c101914 */
[----:B------:R-:W-:Y:S05]  /*16420*/  @!P0 EXIT ;  /* 0x000000000000894d */ /* 0x000fea0003800000 */
[----:B------:R-:W-:Y:S01]  /*16430*/  F2FP.TF32.F32.PACK_B R87, R87 ;  /* 0x00000057ff57723e */ /* 0x000fe200024050ff */
[----:B------:R-:W-:-:S05]  /*16440*/  IMAD.MOV.U32 R17, RZ, RZ, R9 ;  /* 0x000000ffff117224 */ /* 0x000fca00078e0009 */
[----:B------:R-:W-:Y:S01]  /*16450*/  STG.E desc[UR20][R16.64+0x1e4], R87 ;  /* 0x0001e45710007986 */ /* 0x000fe2000c101914 */
[----:B------:R-:W-:Y:S05]  /*16460*/  EXIT ;  /* 0x000000000000794d */ /* 0x000fea0003800000 */
.L_x_9:
[----:B------:R-:W-:-:S13]  /*16470*/  ISETP.NE.AND P0, PT, RZ, UR7, PT ;  /* 0x00000007ff007c0c */ /* 0x000fda000bf05270 */
[----:B------:R-:W-:Y:S05]  /*16480*/  @P0 EXIT ;  /* 0x000000000000094d */ /* 0x000fea0003800000 */
[----:B------:R-:W-:-:S13]  /*16490*/  ELECT P0, URZ, PT ;  /* 0x00000000003f782f */ /* 0x000fda0003800000 */
[----:B------:R-:W-:Y:S05]  /*164a0*/  @!P0 BRA `(.L_x_524) ;  /* 0x0000000400cc8947 */ /* 0x000fea0003800000 */
[----:B------:R-:W-:Y:S01]  /*164b0*/  UISETP.GE.AND UP0, UPT, UR5, 0x1, UPT ;  /* 0x000000010500788c */ /* 0x000fe2000bf06270 */
[----:B------:R-:W-:-:S04]  /*164c0*/  SHF.R.S32.HI R3, RZ, 0x1f, R4 ;  /* 0x0000001fff037819 */ /* 0x000fc80000011404 */
[----:B------:R-:W-:Y:S02]  /*164d0*/  LEA.HI R3, R3, R4, RZ, 0x7 ;  /* 0x0000000403037211 */ /* 0x000fe400078f38ff */
[----:B------:R-:W-:-:S13]  /*164e0*/  PLOP3.LUT P0, PT, PT, PT, UP0, 0x80, 0x0 ;  /* 0x000000000000781c */ /* 0x000fda0003f0f008 */
[----:B------:R-:W-:Y:S05]  /*164f0*/  @!P0 BRA `(.L_x_524) ;  /* 0x0000000400b88947 */ /* 0x000fea0003800000 */
[----:B------:R-:W0:Y:S01]  /*16500*/  S2R R0, SR_CTAID.X ;  /* 0x0000000000007919 */ /* 0x000e220000002500 */
[----:B------:R-:W-:Y:S01]  /*16510*/  LOP3.LUT R3, R3, 0xffffff80, RZ, 0xc0, !PT ;  /* 0xffffff8003037812 */ /* 0x000fe200078ec0ff */
[----:B------:R-:W-:Y:S01]  /*16520*/  UIMAD UR7, UR26, UR27, URZ ;  /* 0x0000001b1a0772a4 */ /* 0x000fe2000f8e023f */
[C---:B------:R-:W-:Y:S01]  /*16530*/  LOP3.LUT P0, RZ, R4.reuse, 0x1f, RZ, 0xc0, !PT ;  /* 0x0000001f04ff7812 */ /* 0x040fe2000780c0ff */
[----:B------:R-:W1:Y:S01]  /*16540*/  S2R R8, SR_CTAID.Y ;  /* 0x0000000000087919 */ /* 0x000e620000002600 */
[----:B------:R-:W-:Y:S01]  /*16550*/  ULDC UR8, c[0x0][0x384] ;  /* 0x0000e10000087ab9 */ /* 0x000fe20000000800 */
[----:B------:R-:W-:Y:S01]  /*16560*/  IMAD.IADD R3, R4, 0x1, -R3 ;  /* 0x0000000104037824 */ /* 0x000fe200078e0a03 */
[----:B------:R-:W-:Y:S01]  /*16570*/  UIMAD UR7, UR4, UR7, 0x1 ;  /* 0x00000001040774a4 */ /* 0x000fe2000f8e0207 */
[----:B------:R-:W-:Y:S01]  /*16580*/  IMAD.U32 R9, RZ, RZ, UR6 ;  /* 0x00000006ff097e24 */ /* 0x000fe2000f8e00ff */
[----:B------:R-:W-:Y:S01]  /*16590*/  ULDC UR9, c[0x0][0x388] ;  /* 0x0000e20000097ab9 */ /* 0x000fe20000000800 */
[----:B------:R-:W-:Y:S01]  /*165a0*/  IMAD.MOV.U32 R4, RZ, RZ, 0x1 ;  /* 0x00000001ff047424 */ /* 0x000fe200078e00ff */
[----:B------:R-:W-:-:S02]  /*165b0*/  ISETP.NE.AND P1, PT, R3, RZ, PT ;  /* 0x000000ff0300720c */ /* 0x000fc40003f25270 */
[----:B------:R-:W-:Y:S02]  /*165c0*/  CS2R R6, SRZ ;  /* 0x0000000000067805 */ /* 0x000fe4000001ff00 */
[----:B------:R-:W-:Y:S01]  /*165d0*/  ISETP.NE.OR P0, PT, R3, RZ, !P0 ;  /* 0x000000ff0300720c */ /* 0x000fe20004705670 */
[----:B------:R-:W-:Y:S02]  /*165e0*/  IMAD.MOV.U32 R3, RZ, RZ, RZ ;  /* 0x000000ffff037224 */ /* 0x000fe400078e00ff */
[----:B------:R-:W-:Y:S02]  /*165f0*/  IMAD.MOV.U32 R5, RZ, RZ, RZ ;  /* 0x000000ffff057224 */ /* 0x000fe400078e00ff */
[----:B------:R-:W-:Y:S02]  /*16600*/  IMAD.U32 R19, RZ, RZ, UR7 ;  /* 0x00000007ff137e24 */ /* 0x000fe4000f8e00ff */
[----:B0-----:R-:W-:Y:S01]  /*16610*/  IMAD.SHL.U32 R11, R0, 0x100, RZ ;  /* 0x00000100000b7824 */ /* 0x001fe200078e00ff */
[----:B------:R-:W-:-:S03]  /*16620*/  LOP3.LUT R0, R9, 0x2, RZ, 0xfc, !PT ;  /* 0x0000000209007812 */ /* 0x000fc600078efcff */
[----:B------:R-:W-:-:S04]  /*16630*/  IMAD.HI.U32 R2, R11, UR8, RZ ;  /* 0x000000080b027c27 */ /* 0x000fc8000f8e00ff */
[----:B-1----:R-:W-:Y:S01]  /*16640*/  IMAD.SHL.U32 R16, R8, 0x80, RZ ;  /* 0x0000008008107824 */ /* 0x002fe200078e00ff */
[----:B------:R-:W-:-:S07]  /*16650*/  SHF.R.U32.HI R2, RZ, UR9, R2 ;  /* 0x00000009ff027c19 */ /* 0x000fce0008011602 */
.L_x_528:
[----:B------:R-:W0:Y:S01]  /*16660*/  S2R R9, SR_CgaCtaId ;  /* 0x0000000000097919 */ /* 0x000e220000008800 */
[----:B------:R-:W-:-:S04]  /*16670*/  MOV R8, 0x400 ;  /* 0x0000040000087802 */ /* 0x000fc80000000f00 */
[----:B0-----:R-:W-:Y:S02]  /*16680*/  LEA R18, R9, R8, 0x18 ;  /* 0x0000000809127211 */ /* 0x001fe400078ec0ff */
[----:B------:R-:W-:-:S03]  /*16690*/  SHF.L.U32 R8, R4, 0x1f, RZ ;  /* 0x0000001f04087819 */ /* 0x000fc600000006ff */
[----:B------:R-:W-:-:S07]  /*166a0*/  IMAD R9, R3, 0x8, R18 ;  /* 0x0000000803097824 */ /* 0x000fce00078e0212 */
.L_x_525:
[----:B0-----:R0:W1:Y:S02]  /*166b0*/  SYNCS.PHASECHK.TRANS64.TRYWAIT P2, [R9+URZ+0x30020], R8 ;  /* 0x03002008090075a7 */ /* 0x001064000804017f */
[----:B-1----:R-:W-:Y:S05]  /*166c0*/  @!P2 NANOSLEEP.SYNCS 0x989680 ;  /* 0x009896800000a95d */ /* 0x002fea0003900000 */
[----:B------:R-:W1:Y:S02]  /*166d0*/  @!P2 SYNCS.PHASECHK.TRANS64 P2, [R9+URZ+0x30020], R8 ;  /* 0x030020080900a5a7 */ /* 0x000e64000804007f */
[----:B-1----:R-:W-:Y:S05]  /*166e0*/  @!P2 BRA `(.L_x_525) ;  /* 0xfffffffc00f0a947 */ /* 0x002fea000383ffff */
[----:B0-----:R-:W0:Y:S02]  /*166f0*/  @!P1 LDC R8, c[0x0][0x500] ;  /* 0x00014000ff089b82 */ /* 0x001e240000000800 */
[----:B0-----:R0:W-:Y:S02]  /*16700*/  @!P1 SYNCS.ARRIVE.TRANS64 RZ, [R9+URZ+0x30000], R8 ;  /* 0x0300000809ff99a7 */ /* 0x0011e4000800003f */
[----:B0-----:R-:W-:-:S04]  /*16710*/  PRMT R8, R0, 0x9910, RZ ;  /* 0x0000991000087816 */ /* 0x001fc800000000ff */
[----:B------:R-:W-:-:S13]  /*16720*/  ISETP.NE.AND P2, PT, R8, 0x2, PT ;  /* 0x000000020800780c */ /* 0x000fda0003f45270 */
[----:B------:R-:W-:Y:S05]  /*16730*/  @P2 BRA `(.L_x_526) ;  /* 0x0000000000042947 */ /* 0x000fea0003800000 */
[----:B------:R-:W-:Y:S01]  /*16740*/  BPT.TRAP 0x1 ;  /* 0x000000040000795c */ /* 0x000fe20000300000 */
.L_x_526:
[----:B------:R-:W-:Y:S05]  /*16750*/  @P0 BRA `(.L_x_527) ;  /* 0x0000000000040947 */ /* 0x000fea0003800000 */
[----:B------:R-:W-:Y:S01]  /*16760*/  BPT.TRAP 0x1 ;  /* 0x000000040000795c */ /* 0x000fe20000300000 */
.L_x_527:
[----:B------:R-:W0:Y:S01]  /*16770*/  LDC R10, c[0x0][0x380] ;  /* 0x0000e000ff0a7b82 */ /* 0x000e220000000800 */
[----:B------:R-:W-:Y:S01]  /*16780*/  R2UR UR7, R2 ;  /* 0x00000000020772ca */ /* 0x000fe200000e0000 */
[----:B------:R-:W-:Y:S01]  /*16790*/  ULDC UR20, c[0x0][0x38c] ;  /* 0x0000e30000147ab9 */ /* 0x000fe20000000800 */
[----:B------:R-:W-:Y:S01]  /*167a0*/  R2UR UR17, R9 ;  /* 0x00000000091172ca */ /* 0x000fe200000e0000 */
[----:B------:R-:W-:Y:S01]  /*167b0*/  UISETP.NE.AND UP0, UPT, UR20, 0x1, UPT ;  /* 0x000000011400788c */ /* 0x000fe2000bf05270 */
[C---:B------:R-:W-:Y:S01]  /*167c0*/  VIADD R9, R7.reuse, 0x1 ;  /* 0x0000000107097836 */ /* 0x040fe20000000000 */
[----:B------:R-:W-:Y:S01]  /*167d0*/  R2UR UR18, R7 ;  /* 0x00000000071272ca */ /* 0x000fe200000e0000 */
[----:B------:R-:W-:Y:S01]  /*167e0*/  VIADD R19, R19, 0xffffffff ;  /* 0xffffffff13137836 */ /* 0x000fe20000000000 */
[----:B------:R-:W1:Y:S01]  /*167f0*/  LDC.64 R12, c[0x0][0x3b8] ;  /* 0x0000ee00ff0c7b82 */ /* 0x000e620000000a00 */
[----:B------:R-:W-:Y:S01]  /*16800*/  R2UR UR15, R18 ;  /* 0x00000000120f72ca */ /* 0x000fe200000e0000 */
[----:B------:R-:W-:Y:S01]  /*16810*/  ULDC.64 UR30, c[0x0][0x198] ;  /* 0x00006600001e7ab9 */ /* 0x000fe20000000a00 */
[----:B------:R-:W-:Y:S01]  /*16820*/  R2UR UR16, R3 ;  /* 0x00000000031072ca */ /* 0x000fe200000e0000 */
[----:B------:R-:W-:Y:S01]  /*16830*/  UIADD3 UR14, UP1, UR30, 0xf0, URZ ;  /* 0x000000f01e0e7890 */ /* 0x000fe2000ff3e03f */
[----:B------:R-:W-:Y:S01]  /*16840*/  ISETP.GT.AND P5, PT, R19, 0x1, PT ;  /* 0x000000011300780c */ /* 0x000fe20003fa4270 */
[----:B------:R-:W-:-:S02]  /*16850*/  UIADD3 UR30, UP2, UR30, 0x1f0, URZ ;  /* 0x000001f01e1e7890 */ /* 0x000fc4000ff5e03f */
[----:B------:R-:W1:Y:S01]  /*16860*/  LDC.64 R14, c[0x0][0x3d8] ;  /* 0x0000f600ff0e7b82 */ /* 0x000e620000000a00 */
[----:B------:R-:W-:Y:S01]  /*16870*/  @UP0 ULDC.64 UR12, c[0x0][0x390] ;  /* 0x0000e400000c0ab9 */ /* 0x000fe20000000a00 */
[----:B------:R-:W-:Y:S01]  /*16880*/  ULDC.64 UR8, c[0x0][0x3b0] ;  /* 0x0000ec0000087ab9 */ /* 0x000fe20000000a00 */
[----:B------:R-:W-:Y:S01]  /*16890*/  ULDC.64 UR22, c[0x0][0x3d0] ;  /* 0x0000f40000167ab9 */ /* 0x000fe20000000a00 */
[----:B------:R-:W-:Y:S02]  /*168a0*/  USHF.L.U32 UR18, UR18, 0x5, URZ ;  /* 0x0000000512127899 */ /* 0x000fe4000800063f */
[----:B------:R-:W-:Y:S01]  /*168b0*/  UIADD3 UR17, UR17, 0x30000, URZ ;  /* 0x0003000011117890 */ /* 0x000fe2000fffe03f */
[----:B0-----:R-:W-:Y:S01]  /*168c0*/  ISETP.NE.AND P2, PT, R10, 0x1, PT ;  /* 0x000000010a00780c */ /* 0x001fe20003f45270 */
[----:B------:R-:W0:Y:S01]  /*168d0*/  LDC R17, c[0x0][0x3c8] ;  /* 0x0000f200ff117b82 */ /* 0x000e220000000800 */
[----:B------:R-:W-:Y:S02]  /*168e0*/  ULEA UR16, UR16, UR15, 0xf ;  /* 0x0000000f10107291 */ /* 0x000fe4000f8e783f */
[----:B------:R-:W-:-:S02]  /*168f0*/  UIADD3.X UR15, URZ, UR31, URZ, UP1, !UPT ;  /* 0x0000001f3f0f7290 */ /* 0x000fc40008ffe43f */
[----:B------:R-:W-:Y:S01]  /*16900*/  UIADD3.X UR31, URZ, UR31, URZ, UP2, !UPT ;  /* 0x0000001f3f1f7290 */ /* 0x000fe200097fe43f */
[----:B------:R-:W-:Y:S01]  /*16910*/  UMOV UR28, 0x0 ;  /* 0x00000000001c7882 */ /* 0x000fe20000000000 */
[----:B------:R-:W-:-:S05]  /*16920*/  UMOV UR29, 0x10000000 ;  /* 0x10000000001d7882 */ /* 0x000fca0000000000 */
[----:B------:R-:W-:Y:S01]  /*16930*/  @P2 IMAD.U32 R8, RZ, RZ, UR7 ;  /* 0x00000007ff082e24 */ /* 0x000fe2000f8e00ff */
[----:B------:R-:W-:Y:S01]  /*16940*/  R2UR UR7, R11 ;  /* 0x000000000b0772ca */ /* 0x000fe200000e0000 */
[----:B-1----:R-:W-:-:S03]  /*16950*/  IMAD R7, R6, R13, R15 ;  /* 0x0000000d06077224 */ /* 0x002fc600078e020f */
[----:B------:R-:W-:Y:S01]  /*16960*/  @P2 R2UR UR7, R8 ;  /* 0x00000000080722ca */ /* 0x000fe200000e0000 */
[----:B------:R-:W-:Y:S01]  /*16970*/  IMAD R8, R3, 0x4000, R18 ;  /* 0x0000400003087824 */ /* 0x000fe200078e0212 */
[----:B------:R-:W-:Y:S01]  /*16980*/  ISETP.NE.AND P2, PT, R9, UR4, PT ;  /* 0x0000000409007c0c */ /* 0x000fe2000bf45270 */
[----:B------:R-:W-:-:S03]  /*16990*/  VIADD R3, R3, 0x1 ;  /* 0x0000000103037836 */ /* 0x000fc60000000000 */
[----:B------:R-:W-:Y:S01]  /*169a0*/  R2UR UR24, R8 ;  /* 0x00000000081872ca */ /* 0x000fe200000e0000 */
[----:B------:R-:W-:Y:S01]  /*169b0*/  IMAD R8, R5, R12, R14 ;  /* 0x0000000c05087224 */ /* 0x000fe200078e020e */
[----:B------:R-:W-:-:S04]  /*169c0*/  ISETP.NE.AND P4, PT, R3, 0x4, PT ;  /* 0x000000040300780c */ /* 0x000fc80003f85270 */
[----:B------:R-:W-:Y:S01]  /*169d0*/  PRMT R7, R8, 0x40, R7 ;  /* 0x0000004008077816 */ /* 0x000fe20000000007 */
[----:B------:R-:W-:Y:S01]  /*169e0*/  UIADD3 UR10, -UR7, URZ, URZ ;  /* 0x0000003f070a7290 */ /* 0x000fe2000fffe13f */
[----:B------:R-:W-:Y:S01]  /*169f0*/  VIADD R8, R5, 0x1 ;  /* 0x0000000105087836 */ /* 0x000fe20000000000 */
[----:B------:R-:W-:Y:S01]  /*16a00*/  UMOV UR21, UR7 ;  /* 0x0000000700157c82 */ /* 0x000fe20008000000 */
[----:B------:R-:W-:Y:S01]  /*16a10*/  R2UR UR25, R7 ;  /* 0x00000000071972ca */ /* 0x000fe200000e0000 */
[----:B------:R-:W-:Y:S01]  /*16a20*/  @P2 IMAD.MOV R8, RZ, RZ, R5 ;  /* 0x000000ffff082224 */ /* 0x000fe200078e0205 */
[----:B------:R-:W-:Y:S01]  /*16a30*/  SEL R7, R9, RZ, P2 ;  /* 0x000000ff09077207 */ /* 0x000fe20001000000 */
[----:B------:R-:W-:Y:S01]  /*16a40*/  IMAD R10, R10, UR10, R11 ;  /* 0x0000000a0a0a7c24 */ /* 0x000fe2000f8e020b */
[----:B------:R-:W-:Y:S01]  /*16a50*/  UIMAD.WIDE.U32 UR10, UR7, UR12, URZ ;  /* 0x0000000c070a72a5 */ /* 0x000fe2000f8e003f */
[----:B------:R-:W-:Y:S02]  /*16a60*/  R2UR UR12, R5 ;  /* 0x00000000050c72ca */ /* 0x000fe400000e0000 */
[----:B0-----:R-:W-:Y:S01]  /*16a70*/  ISETP.NE.AND P3, PT, R8, R17, PT ;  /* 0x000000110800720c */ /* 0x001fe20003f65270 */
[----:B------:R-:W-:Y:S01]  /*16a80*/  @UP0 USHF.R.U32.HI UR21, URZ, UR13, UR11 ;  /* 0x0000000d3f150299 */ /* 0x000fe2000801160b */
[----:B------:R-:W-:Y:S01]  /*16a90*/  R2UR UR19, R10 ;  /* 0x000000000a1372ca */ /* 0x000fe200000e0000 */
[----:B------:R-:W-:Y:S01]  /*16aa0*/  VIADD R10, R6, 0x1 ;  /* 0x00000001060a7836 */ /* 0x000fe20000000000 */
[----:B------:R-:W-:Y:S01]  /*16ab0*/  R2UR UR11, R16 ;  /* 0x00000000100b72ca */ /* 0x000fe200000e0000 */
[----:B------:R-:W-:Y:S01]  /*16ac0*/  UIADD3 UR10, -UR21, URZ, URZ ;  /* 0x0000003f150a7290 */ /* 0x000fe2000fffe13f */
[----:B------:R-:W-:-:S02]  /*16ad0*/  R2UR UR13, R6 ;  /* 0x00000000060d72ca */ /* 0x000fc400000e0000 */
[----:B------:R-:W-:Y:S01]  /*16ae0*/  SEL R5, RZ, 0x1, P4 ;  /* 0x00000001ff057807 */ /* 0x000fe20002000000 */
[----:B------:R-:W-:Y:S01]  /*16af0*/  UIMAD UR20, UR20, UR10, UR7 ;  /* 0x0000000a141472a4 */ /* 0x000fe2000f8e0207 */
[----:B------:R-:W-:Y:S01]  /*16b00*/  SEL R3, R3, RZ, P4 ;  /* 0x000000ff03037207 */ /* 0x000fe20002000000 */
[----:B------:R-:W-:Y:S01]  /*16b10*/  UPRMT UR7, UR25, 0x5410, URZ ;  /* 0x0000541019077896 */ /* 0x000fe2000800003f */
[----:B------:R-:W-:Y:S01]  /*16b20*/  LOP3.LUT R4, R4, R5, RZ, 0x3c, !PT ;  /* 0x0000000504047212 */ /* 0x000fe200078e3cff */
[----:B------:R-:W-:Y:S01]  /*16b30*/  UIMAD UR20, UR20, UR9, UR23 ;  /* 0x00000009141472a4 */ /* 0x000fe2000f8e0217 */
[----:B------:R-:W-:Y:S01]  /*16b40*/  @P3 IMAD.MOV R10, RZ, RZ, R6 ;  /* 0x000000ffff0a3224 */ /* 0x000fe200078e0206 */
[----:B------:R-:W-:Y:S01]  /*16b50*/  UIMAD UR19, UR19, UR8, UR22 ;  /* 0x00000008131372a4 */ /* 0x000fe2000f8e0216 */
[----:B------:R-:W-:Y:S01]  /*16b60*/  SEL R5, R8, RZ, P3 ;  /* 0x000000ff08057207 */ /* 0x000fe20001800000 */
[----:B------:R-:W-:Y:S01]  /*16b70*/  UIADD3 UR8, UR24, 0x20000, URZ ;  /* 0x0002000018087890 */ /* 0x000fe2000fffe03f */
[----:B------:R-:W-:Y:S01]  /*16b80*/  IMAD.MOV.U32 R6, RZ, RZ, R10 ;  /* 0x000000ffff067224 */ /* 0x000fe200078e000a */
[----:B------:R-:W-:Y:S01]  /*16b90*/  UMOV UR9, UR17 ;  /* 0x0000001100097c82 */ /* 0x000fe20008000000 */
[----:B------:R-:W-:-:S04]  /*16ba0*/  UMOV UR10, UR18 ;  /* 0x00000012000a7c82 */ /* 0x000fc80008000000 */
[----:B------:R0:W-:Y:S02]  /*16bb0*/  UTMALDG.4D.IM2COL [UR16], [UR14], UR7 ;  /* 0x000000100e0073b4 */ /* 0x0001e40008058007 */
[----:B------:R0:W-:Y:S02]  /*16bc0*/  UTMALDG.4D [UR8], [UR30], desc[UR28] ;  /* 0x00001c081e0075b4 */ /* 0x0001e40008019000 */
[----:B0-----:R-:W-:Y:S05]  /*16bd0*/  @P5 BRA `(.L_x_528) ;  /* 0xfffffff800a05947 */ /* 0x001fea000383ffff */
.L_x_524:
[----:B------:R-:W-:Y:S05]  /*16be0*/  WARPSYNC.ALL ;  /* 0x0000000000007948 */ /* 0x000fea0003800000 */
[----:B------:R-:W-:-:S13]  /*16bf0*/  ELECT P0, URZ, PT ;  /* 0x00000000003f782f */ /* 0x000fda0003800000 */
[----:B------:R-:W-:Y:S05]  /*16c00*/  @!P0 EXIT ;  /* 0x000000000000894d */ /* 0x000fea0003800000 */
[----:B------:R-:W-:-:S04]  /*16c10*/  ULOP3.LUT UR6, UR6, 0x2, URZ, 0xfc, !UPT ;  /* 0x0000000206067892 */ /* 0x000fc8000f8efc3f */
[----:B------:R-:W-:-:S06]  /*16c20*/  UISETP.NE.AND UP0, UPT, UR6, 0x3, UPT ;  /* 0x000000030600788c */ /* 0x000fcc000bf05270 */
[----:B------:R-:W-:-:S13]  /*16c30*/  PLOP3.LUT P0, PT, PT, PT, UP0, 0x80, 0x0 ;  /* 0x000000000000781c */ /* 0x000fda0003f0f008 */
[----:B------:R-:W-:Y:S05]  /*16c40*/  @!P0 BRA `(.L_x_529) ;  /* 0x0000000000048947 */ /* 0x000fea0003800000 */
[----:B------:R-:W-:Y:S01]  /*16c50*/  BPT.TRAP 0x1 ;  /* 0x000000040000795c */ /* 0x000fe20000300000 */
.L_x_529:
[----:B------:R-:W0:Y:S01]  /*16c60*/  S2UR UR7, SR_CgaCtaId ;  /* 0x00000000000779c3 */ /* 0x000e220000008800 */
[----:B------:R-:W-:Y:S01]  /*16c70*/  ULOP3.LUT UP0, URZ, UR5, 0x4, URZ, 0xc0, !UPT ;  /* 0x00000004053f7892 */ /* 0x000fe2000f80c03f */
[----:B------:R-:W-:Y:S01]  /*16c80*/  UMOV UR6, 0x400 ;  /* 0x0000040000067882 */ /* 0x000fe20000000000 */
[----:B------:R-:W-:Y:S02]  /*16c90*/  USHF.L.U32 UR4, UR5, 0x3, URZ ;  /* 0x0000000305047899 */ /* 0x000fe4000800063f */
[----:B------:R-:W-:Y:S02]  /*16ca0*/  USEL UR8, URZ, 0x1, UP0 ;  /* 0x000000013f087887 */ /* 0x000fe40008000000 */
[----:B------:R-:W-:-:S04]  /*16cb0*/  ULOP3.LUT UR5, UR5, 0x3, URZ, 0xc0, !UPT ;  /* 0x0000000305057892 */ /* 0x000fc8000f8ec03f */
[----:B------:R-:W-:-:S05]  /*16cc0*/  IMAD.U32 R0, RZ, RZ, UR8 ;  /* 0x00000008ff007e24 */ /* 0x000fca000f8e00ff */
[----:B------:R-:W-:Y:S01]  /*16cd0*/  SHF.L.U32 R0, R0, 0x1f, RZ ;  /* 0x0000001f00007819 */ /* 0x000fe200000006ff */
[----:B0-----:R-:W-:Y:S02]  /*16ce0*/  ULEA UR7, UR7, UR6, 0x18 ;  /* 0x0000000607077291 */ /* 0x001fe4000f8ec03f */
[----:B------:R-:W-:Y:S02]  /*16cf0*/  ULOP3.LUT UR6, UR4, 0x18, URZ, 0xc0, !UPT ;  /* 0x0000001804067892 */ /* 0x000fe4000f8ec03f */
[----:B------:R-:W-:-:S04]  /*16d00*/  UIADD3 UR4, UR7, 0x30020, URZ ;  /* 0x0003002007047890 */ /* 0x000fc8000fffe03f */
[----:B------:R-:W-:-:S12]  /*16d10*/  UIADD3 UR6, UR4, UR6, URZ ;  /* 0x0000000604067290 */ /* 0x000fd8000fffe03f */
.L_x_530:
[----:B0-----:R-:W-:-:S04]  /*16d20*/  IMAD.U32 R3, RZ, RZ, UR6 ;  /* 0x00000006ff037e24 */ /* 0x001fc8000f8e00ff */
[----:B------:R0:W1:Y:S03]  /*16d30*/  SYNCS.PHASECHK.TRANS64.TRYWAIT P0, [R3+URZ], R0 ;  /* 0x00000000030075a7 */ /* 0x000066000800017f */
[----:B-1----:R-:W-:Y:S05]  /*16d40*/  @!P0 NANOSLEEP.SYNCS 0x989680 ;  /* 0x009896800000895d */ /* 0x002fea0003900000 */
[----:B------:R-:W1:Y:S02]  /*16d50*/  @!P0 SYNCS.PHASECHK.TRANS64 P0, [R3+URZ], R0 ;  /* 0x00000000030085a7 */ /* 0x000e64000800007f */
[----:B-1----:R-:W-:Y:S05]  /*16d60*/  @!P0 BRA `(.L_x_530) ;  /* 0xfffffffc00ec8947 */ /* 0x002fea000383ffff */
[----:B------:R-:W-:-:S04]  /*16d70*/  UIADD3 UR5, UR5, 0x1, URZ ;  /* 0x0000000105057890 */ /* 0x000fc8000fffe03f */
[----:B------:R-:W-:Y:S02]  /*16d80*/  UISETP.EQ.XOR UP0, UPT, UR5, 0x4, !UP0 ;  /* 0x000000040500788c */ /* 0x000fe4000c702a70 */
[----:B------:R-:W-:Y:S02]  /*16d90*/  UISETP.NE.AND UP1, UPT, UR5, 0x4, UPT ;  /* 0x000000040500788c */ /* 0x000fe4000bf25270 */
[----:B------:R-:W-:Y:S02]  /*16da0*/  USEL UR6, URZ, 0x1, !UP0 ;  /* 0x000000013f067887 */ /* 0x000fe4000c000000 */
[----:B------:R-:W-:-:S04]  /*16db0*/  USEL UR5, UR5, URZ, UP1 ;  /* 0x0000003f05057287 */ /* 0x000fc80008800000 */
[----:B0-----:R-:W-:Y:S01]  /*16dc0*/  IMAD.U32 R0, RZ, RZ, UR6 ;  /* 0x00000006ff007e24 */ /* 0x001fe2000f8e00ff */
[----:B------:R-:W-:-:S04]  /*16dd0*/  ULEA UR7, UR5, UR4, 0x3 ;  /* 0x0000000405077291 */ /* 0x000fc8000f8e183f */
[----:B------:R-:W-:-:S08]  /*16de0*/  SHF.L.U32 R0, R0, 0x1f, RZ ;  /* 0x0000001f00007819 */ /* 0x000fd000000006ff */
.L_x_531:
[----:B0-----:R-:W-:-:S04]  /*16df0*/  IMAD.U32 R3, RZ, RZ, UR7 ;  /* 0x00000007ff037e24 */ /* 0x001fc8000f8e00ff */
[----:B------:R0:W1:Y:S03]  /*16e00*/  SYNCS.PHASECHK.TRANS64.TRYWAIT P0, [R3+URZ], R0 ;  /* 0x00000000030075a7 */ /* 0x000066000800017f */
[----:B-1----:R-:W-:Y:S05]  /*16e10*/  @!P0 NANOSLEEP.SYNCS 0x989680 ;  /* 0x009896800000895d */ /* 0x002fea0003900000 */
[----:B------:R-:W1:Y:S02]  /*16e20*/  @!P0 SYNCS.PHASECHK.TRANS64 P0, [R3+URZ], R0 ;  /* 0x00000000030085a7 */ /* 0x000e64000800007f */
[----:B-1----:R-:W-:Y:S05]  /*16e30*/  @!P0 BRA `(.L_x_531) ;  /* 0xfffffffc00ec8947 */ /* 0x002fea000383ffff */
[----:B------:R-:W-:-:S04]  /*16e40*/  UIADD3 UR5, UR5, 0x1, URZ ;  /* 0x0000000105057890 */ /* 0x000fc8000fffe03f */
[----:B------:R-:W-:Y:S02]  /*16e50*/  UISETP.EQ.XOR UP0, UPT, UR5, 0x4, UP0 ;  /* 0x000000040500788c */ /* 0x000fe40008702a70 */
[----:B------:R-:W-:Y:S02]  /*16e60*/  UISETP.NE.AND UP1, UPT, UR5, 0x4, UPT ;  /* 0x000000040500788c */ /* 0x000fe4000bf25270 */
[----:B------:R-:W-:Y:S02]  /*16e70*/  USEL UR6, URZ, 0x1, !UP0 ;  /* 0x000000013f067887 */ /* 0x000fe4000c000000 */
[----:B------:R-:W-:-:S04]  /*16e80*/  USEL UR5, UR5, URZ, UP1 ;  /* 0x0000003f05057287 */ /* 0x000fc80008800000 */
[----:B0-----:R-:W-:Y:S01]  /*16e90*/  IMAD.U32 R0, RZ, RZ, UR6 ;  /* 0x00000006ff007e24 */ /* 0x001fe2000f8e00ff */
[----:B------:R-:W-:-:S04]  /*16ea0*/  ULEA UR7, UR5, UR4, 0x3 ;  /* 0x0000000405077291 */ /* 0x000fc8000f8e183f */
[----:B------:R-:W-:-:S08]  /*16eb0*/  SHF.L.U32 R0, R0, 0x1f, RZ ;  /* 0x0000001f00007819 */ /* 0x000fd000000006ff */
.L_x_532:
        /* <DEDUP_REMOVED lines=13> */
.L_x_533:
[----:B0-----:R-:W-:-:S04]  /*16f90*/  IMAD.U32 R3, RZ, RZ, UR5 ;  /* 0x00000005ff037e24 */ /* 0x001fc8000f8e00ff */
[----:B------:R0:W1:Y:S03]  /*16fa0*/  SYNCS.PHASECHK.TRANS64.TRYWAIT P0, [R3+URZ], R0 ;  /* 0x00000000030075a7 */ /* 0x000066000800017f */
[----:B-1----:R-:W-:Y:S05]  /*16fb0*/  @!P0 NANOSLEEP.SYNCS 0x989680 ;  /* 0x009896800000895d */ /* 0x002fea0003900000 */
[----:B------:R-:W1:Y:S02]  /*16fc0*/  @!P0 SYNCS.PHASECHK.TRANS64 P0, [R3+URZ], R0 ;  /* 0x00000000030085a7 */ /* 0x000e64000800007f */
[----:B-1----:R-:W-:Y:S05]  /*16fd0*/  @P0 EXIT ;  /* 0x000000000000094d */ /* 0x002fea0003800000 */
[----:B------:R-:W-:Y:S05]  /*16fe0*/  BRA `(.L_x_533) ;  /* 0xfffffffc00e87947 */ /* 0x000fea000383ffff */
.L_x_534:
[----:B------:R-:W-:-:S00]  /*16ff0*/  BRA `(.L_x_534) ;  /* 0xfffffffc00fc7947 */ /* 0x000fc0000383ffff */
[----:B------:R-:W-:-:S00]  /*17000*/  NOP ;  /* 0x0000000000007918 */ /* 0x000fc00000000000 */
[----:B------:R-:W-:-:S00]  /*17010*/  NOP ;  /* 0x0000000000007918 */ /* 0x000fc00000000000 */
[----:B------:R-:W-:-:S00]  /*17020*/  NOP ;  /* 0x0000000000007918 */ /* 0x000fc00000000000 */
[----:B------:R-:W-:-:S00]  /*17030*/  NOP ;  /* 0x0000000000007918 */ /* 0x000fc00000000000 */
[----:B------:R-:W-:-:S00]  /*17040*/  NOP ;  /* 0x0000000000007918 */ /* 0x000fc00000000000 */
[----:B------:R-:W-:-:S00]  /*17050*/  NOP ;  /* 0x0000000000007918 */ /* 0x000fc00000000000 */
[----:B------:R-:W-:-:S00]  /*17060*/  NOP ;  /* 0x0000000000007918 */ /* 0x000fc00000000000 */
[----:B------:R-:W-:-:S00]  /*17070*/  NOP ;  /* 0x0000000000007918 */ /* 0x000fc00000000000 */
.L_x_535:


//--------------------- .nv.shared._ZN7cutlass13device_kernelINS_4conv6kernel13ConvUniversalINS1_16ConvProblemShapeILNS1_8OperatorE0ELi2EEENS1_10collective14CollectiveConvINS1_46MainloopSm90TmaGmmaWarpSpecializedImplicitGemmILS5_0ELi4ELi2EN4cute5tupleIJNSA_1CILi1EEESD_SD_EEENS1_36KernelImplicitTmaWarpSpecializedSm90ELi1EEENSB_IJNSC_ILi256EEENSC_ILi128EEENSB_IJNSC_ILi32EEEEEEEEENS_10tfloat32_tESM_NSA_8TiledMMAINSA_8MMA_AtomIJNSA_4SM904GMMA30MMA_64x128x8_F32TF32TF32_SS_TNILNSQ_7ScaleInE1ELSS_1EEEEEENSA_6LayoutISE_NSB_IJNSC_ILi0EEESW_SW_EEEEENSB_IJNSA_10UnderscoreESZ_SZ_EEEEENS7_6detail26Sm90ImplicitGemmTileTraitsINSA_20SM90_TMA_LOAD_IM2COLENSA_14ComposedLayoutINSA_7SwizzleILi3ELi4ELi3EEENSA_18smem_ptr_flag_bitsILi32EEENSV_INSB_IJNSB_IJNSC_ILi8EEESJ_EEENSB_IJSJ_SD_EEENSB_IJSD_NSC_ILi4EEEEEEEEENSB_IJNSB_IJSJ_SH_EEENSB_IJSD_SW_EEENSB_IJSW_NSC_ILi8192EEEEEEEEEEEEEvEENS13_INSA_13SM90_TMA_LOADENS15_IS17_S19_NSV_INSB_IJNSB_IJS1A_NSC_ILi16EEEEEES1C_S1E_EEENSB_IJS1G_S1H_NSB_IJSW_NSC_ILi4096EEEEEEEEEEEEEvEEEENS_8epilogue10collective6detail29Sm90TmaWarpSpecializedAdapterINS20_15DefaultEpilogueISM_NSB_IJNSB_IJlllEEESD_SW_EEES25_NS1Z_6thread17LinearCombinationISM_Li1EffLNS26_9ScaleType4KindE0ELNS_15FloatRoundStyleE2ESM_EENS_4gemm15EpilogueDefaultEEEEEvvEEEEvNT_6ParamsE --------------------------
	.section	.nv.shared._ZN7cutlass13device_kernelINS_4conv6kernel13ConvUniversalINS1_16ConvProblemShapeILNS1_8OperatorE0ELi2EEENS1_10collective14CollectiveConvINS1_46MainloopSm90TmaGmmaWarpSpecializedImplicitGemmILS5_0ELi4ELi2EN4cute5tupleIJNSA_1CILi1EEESD_SD_EEENS1_36KernelImplicitTmaWarpSpecializedSm90ELi1EEENSB_IJNSC_ILi256EEENSC_ILi128EEENSB_IJNSC_ILi32EEEEEEEEENS_10tfloat32_tESM_NSA_8TiledMMAINSA_8MMA_AtomIJNSA_4SM904GMMA30MMA_64x128x8_F32TF32TF32_SS_TNILNSQ_7ScaleInE1ELSS_1EEEEEENSA_6LayoutISE_NSB_IJNSC_ILi0EEESW_SW_EEEEENSB_IJNSA_10UnderscoreESZ_SZ_EEEEENS7_6detail26Sm90ImplicitGemmTileTraitsINSA_20SM90_TMA_LOAD_IM2COLENSA_14ComposedLayoutINSA_7SwizzleILi3ELi4ELi3EEENSA_18smem_ptr_flag_bitsILi32EEENSV_INSB_IJNSB_IJNSC_ILi8EEESJ_EEENSB_IJSJ_SD_EEENSB_IJSD_NSC_ILi4EEEEEEEEENSB_IJNSB_IJSJ_SH_EEENSB_IJSD_SW_EEENSB_IJSW_NSC_ILi8192EEEEEEEEEEEEEvEENS13_INSA_13SM90_TMA_LOADENS15_IS17_S19_NSV_INSB_IJNSB_IJS1A_NSC_ILi16EEEEEES1C_S1E_EEENSB_IJS1G_S1H_NSB_IJSW_NSC_ILi4096EEEEEEEEEEEEEvEEEENS_8epilogue10collective6detail29Sm90TmaWarpSpecializedAdapterINS20_15DefaultEpilogueISM_NSB_IJNSB_IJlllEEESD_SW_EEES25_NS1Z_6thread17LinearCombinationISM_Li1EffLNS26_9ScaleType4KindE0ELNS_15FloatRoundStyleE2ESM_EENS_4gemm15EpilogueDefaultEEEEEvvEEEEvNT_6ParamsE,"aw",@nobits
	.sectionflags	@""
	.align	16
	.zero		1024


//--------------------- .nv.shared.reserved.0     --------------------------
	.section	.nv.shared.reserved.0,"aw",@nobits
	.weak		__nv_reservedSMEM_offset_0_alias
	.size		__nv_reservedSMEM_offset_0_alias, 0, 0
	.other		__nv_reservedSMEM_offset_0_alias,@"STO_CUDA_RESERVED_SHARED STV_DEFAULT"
__nv_reservedSMEM_offset_0_alias:
	.zero		0


//--------------------- .nv.global                --------------------------
	.section	.nv.global,"aw",@nobits
.nv.global:
	.type		_ZN39_INTERNAL_0b3fb2d6_4_k_cu_163b887e_34014cute1_E,@object
	.size		_ZN39_INTERNAL_0b3fb2d6_4_k_cu_163b887e_34014cute1_E,(_ZN39_INTERNAL_0b3fb2d6_4_k_cu_163b887e_34014cuda3std3__45__cpo6cbeginE - _ZN39_INTERNAL_0b3fb2d6_4_k_cu_163b887e_34014cute1_E)
_ZN39_INTERNAL_0b3fb2d6_4_k_cu_163b887e_34014cute1_E:
	.zero		1
	.type		_ZN39_INTERNAL_0b3fb2d6_4_k_cu_163b887e_34014cuda3std3__45__cpo6cbeginE,@object
	.size		_ZN39_INTERNAL_0b3fb2d6_4_k_cu_163b887e_34014cuda3std3__45__cpo6cbeginE,(_ZN39_INTERNAL_0b3fb2d6_4_k_cu_163b887e_34014cuda3std3__48in_placeE - _ZN39_INTERNAL_0b3fb2d6_4_k_cu_163b887e_34014cuda3std3__45__cpo6cbeginE)
_ZN39_INTERNAL_0b3fb2d6_4_k_cu_163b887e_34014cuda3std3__45__cpo6cbeginE:
	.zero		1
	.type		_ZN39_INTERNAL_0b3fb2d6_4_k_cu_163b887e_34014cuda3std3__48in_placeE,@object
	.size		_ZN39_INTERNAL_0b3fb2d6_4_k_cu_163b887e_34014cuda3std3__48in_placeE,(_ZN39_INTERNAL_0b3fb2d6_4_k_cu_163b887e_34014cuda3std6ranges3__45__cpo9iter_moveE - _ZN39_INTERNAL_0b3fb2d6_4_k_cu_163b887e_34014cuda3std3__48in_placeE)
_ZN39_INTERNAL_0b3fb2d6_4_k_cu_163b887e_34014cuda3std3__48in_placeE:
	.zero		1
	.type		_ZN39_INTERNAL_0b3fb2d6_4_k_cu_163b887e_34014cuda3std6ranges3__45__cpo9iter_moveE,@object
	.size		_ZN39_INTERNAL_0b3fb2d6_4_k_cu_163b887e_34014cuda3std6ranges3__45__cpo9iter_moveE,(_ZN39_INTERNAL_0b3fb2d6_4_k_cu_163b887e_34014cuda3std3__45__cpo5beginE - _ZN39_INTERNAL_0b3fb2d6_4_k_cu_163b887e_34014cuda3std6ranges3__45__cpo9iter_moveE)
_ZN39_INTERNAL_0b3fb2d6_4_k_cu_163b887e_34014cuda3std6ranges3__45__cpo9iter_moveE:
	.zero		1
	.type		_ZN39_INTERNAL_0b3fb2d6_4_k_cu_163b887e_34014cuda3std3__45__cpo5beginE,@object
	.size		_ZN39_INTERNAL_0b3fb2d6_4_k_cu_163b887e_34014cuda3std3__45__cpo5beginE,(_ZN39_INTERNAL_0b3fb2d6_4_k_cu_163b887e_34014cuda3std3__441_GLOBAL__N__0b3fb2d6_4_k_cu_163b887e_34016ignoreE - _ZN39_INTERNAL_0b3fb2d6_4_k_cu_163b887e_34014cuda3std3__45__cpo5beginE)
_ZN39_INTERNAL_0b3fb2d6_4_k_cu_163b887e_34014cuda3std3__45__cpo5beginE:
	.zero		1
	.type		_ZN39_INTERNAL_0b3fb2d6_4_k_cu_163b887e_34014cuda3std3__441_GLOBAL__N__0b3fb2d6_4_k_cu_163b887e_34016ignoreE,@object
	.size		_ZN39_INTERNAL_0b3fb2d6_4_k_cu_163b887e_34014cuda3std3__441_GLOBAL__N__0b3fb2d6_4_k_cu_163b887e_34016ignoreE,(_ZN39_INTERNAL_0b3fb2d6_4_k_cu_163b887e_34014cute7productE - _ZN39_INTERNAL_0b3fb2d6_4_k_cu_163b887e_34014cuda3std3__441_GLOBAL__N__0b3fb2d6_4_k_cu_163b887e_34016ignoreE)
_ZN39_INTERNAL_0b3fb2d6_4_k_cu_163b887e_34014cuda3std3__441_GLOBAL__N__0b3fb2d6_4_k_cu_163b887e_34016ignoreE:
	.zero		1
	.type		_ZN39_INTERNAL_0b3fb2d6_4_k_cu_163b887e_34014cute7productE,@object
	.size		_ZN39_INTERNAL_0b3fb2d6_4_k_cu_163b887e_34014cute7productE,(_ZN39_INTERNAL_0b3fb2d6_4_k_cu_163b887e_34014cuda3std3__45__cpo3endE - _ZN39_INTERNAL_0b3fb2d6_4_k_cu_163b887e_34014cute7productE)
_ZN39_INTERNAL_0b3fb2d6_4_k_cu_163b887e_34014cute7productE:
	.zero		1
	.type		_ZN39_INTERNAL_0b3fb2d6_4_k_cu_163b887e_34014cuda3std3__45__cpo3endE,@object
	.size		_ZN39_INTERNAL_0b3fb2d6_4_k_cu_163b887e_34014cuda3std3__45__cpo3endE,(_ZN39_INTERNAL_0b3fb2d6_4_k_cu_163b887e_34014cuda3std3__419piecewise_constructE - _ZN39_INTERNAL_0b3fb2d6_4_k_cu_163b887e_34014cuda3std3__45__cpo3endE)
_ZN39_INTERNAL_0b3fb2d6_4_k_cu_163b887e_34014cuda3std3__45__cpo3endE:
	.zero		1
	.type		_ZN39_INTERNAL_0b3fb2d6_4_k_cu_163b887e_34014cuda3std3__419piecewise_constructE,@object
	.size		_ZN39_INTERNAL_0b3fb2d6_4_k_cu_163b887e_34014cuda3std3__419piecewise_constructE,(_ZN39_INTERNAL_0b3fb2d6_4_k_cu_163b887e_34014cuda3std3__45__cpo4cendE - _ZN39_INTERNAL_0b3fb2d6_4_k_cu_163b887e_34014cuda3std3__419piecewise_constructE)
_ZN39_INTERNAL_0b3fb2d6_4_k_cu_163b887e_34014cuda3std3__419piecewise_constructE:
	.zero		1
	.type		_ZN39_INTERNAL_0b3fb2d6_4_k_cu_163b887e_34014cuda3std3__45__cpo4cendE,@object
	.size		_ZN39_INTERNAL_0b3fb2d6_4_k_cu_163b887e_34014cuda3std3__45__cpo4cendE,(_ZN39_INTERNAL_0b3fb2d6_4_k_cu_163b887e_34014cuda3std6ranges3__45__cpo4swapE - _ZN39_INTERNAL_0b3fb2d6_4_k_cu_163b887e_34014cuda3std3__45__cpo4cendE)
_ZN39_INTERNAL_0b3fb2d6_4_k_cu_163b887e_34014cuda3std3__45__cpo4cendE:
	.zero		1
	.type		_ZN39_INTERNAL_0b3fb2d6_4_k_cu_163b887e_34014cuda3std6ranges3__45__cpo4swapE,@object
	.size		_ZN39_INTERNAL_0b3fb2d6_4_k_cu_163b887e_34014cuda3std6ranges3__45__cpo4swapE,(.L_7 - _ZN39_INTERNAL_0b3fb2d6_4_k_cu_163b887e_34014cuda3std6ranges3__45__cpo4swapE)
_ZN39_INTERNAL_0b3fb2d6_4_k_cu_163b887e_34014cuda3std6ranges3__45__cpo4swapE:
	.zero		1
.L_7:


//--------------------- .nv.constant0._ZN7cutlass13device_kernelINS_4conv6kernel13ConvUniversalINS1_16ConvProblemShapeILNS1_8OperatorE0ELi2EEENS1_10collective14CollectiveConvINS1_46MainloopSm90TmaGmmaWarpSpecializedImplicitGemmILS5_0ELi4ELi2EN4cute5tupleIJNSA_1CILi1EEESD_SD_EEENS1_36KernelImplicitTmaWarpSpecializedSm90ELi1EEENSB_IJNSC_ILi256EEENSC_ILi128EEENSB_IJNSC_ILi32EEEEEEEEENS_10tfloat32_tESM_NSA_8TiledMMAINSA_8MMA_AtomIJNSA_4SM904GMMA30MMA_64x128x8_F32TF32TF32_SS_TNILNSQ_7ScaleInE1ELSS_1EEEEEENSA_6LayoutISE_NSB_IJNSC_ILi0EEESW_SW_EEEEENSB_IJNSA_10UnderscoreESZ_SZ_EEEEENS7_6detail26Sm90ImplicitGemmTileTraitsINSA_20SM90_TMA_LOAD_IM2COLENSA_14ComposedLayoutINSA_7SwizzleILi3ELi4ELi3EEENSA_18smem_ptr_flag_bitsILi32EEENSV_INSB_IJNSB_IJNSC_ILi8EEESJ_EEENSB_IJSJ_SD_EEENSB_IJSD_NSC_ILi4EEEEEEEEENSB_IJNSB_IJSJ_SH_EEENSB_IJSD_SW_EEENSB_IJSW_NSC_ILi8192EEEEEEEEEEEEEvEENS13_INSA_13SM90_TMA_LOADENS15_IS17_S19_NSV_INSB_IJNSB_IJS1A_NSC_ILi16EEEEEES1C_S1E_EEENSB_IJS1G_S1H_NSB_IJSW_NSC_ILi4096EEEEEEEEEEEEEvEEEENS_8epilogue10collective6detail29Sm90TmaWarpSpecializedAdapterINS20_15DefaultEpilogueISM_NSB_IJNSB_IJlllEEESD_SW_EEES25_NS1Z_6thread17LinearCombinationISM_Li1EffLNS26_9ScaleType4KindE0ELNS_15FloatRoundStyleE2ESM_EENS_4gemm15EpilogueDefaultEEEEEvvEEEEvNT_6ParamsE --------------------------
	.section	.nv.constant0._ZN7cutlass13device_kernelINS_4conv6kernel13ConvUniversalINS1_16ConvProblemShapeILNS1_8OperatorE0ELi2EEENS1_10collective14CollectiveConvINS1_46MainloopSm90TmaGmmaWarpSpecializedImplicitGemmILS5_0ELi4ELi2EN4cute5tupleIJNSA_1CILi1EEESD_SD_EEENS1_36KernelImplicitTmaWarpSpecializedSm90ELi1EEENSB_IJNSC_ILi256EEENSC_ILi128EEENSB_IJNSC_ILi32EEEEEEEEENS_10tfloat32_tESM_NSA_8TiledMMAINSA_8MMA_AtomIJNSA_4SM904GMMA30MMA_64x128x8_F32TF32TF32_SS_TNILNSQ_7ScaleInE1ELSS_1EEEEEENSA_6LayoutISE_NSB_IJNSC_ILi0EEESW_SW_EEEEENSB_IJNSA_10UnderscoreESZ_SZ_EEEEENS7_6detail26Sm90ImplicitGemmTileTraitsINSA_20SM90_TMA_LOAD_IM2COLENSA_14ComposedLayoutINSA_7SwizzleILi3ELi4ELi3EEENSA_18smem_ptr_flag_bitsILi32EEENSV_INSB_IJNSB_IJNSC_ILi8EEESJ_EEENSB_IJSJ_SD_EEENSB_IJSD_NSC_ILi4EEEEEEEEENSB_IJNSB_IJSJ_SH_EEENSB_IJSD_SW_EEENSB_IJSW_NSC_ILi8192EEEEEEEEEEEEEvEENS13_INSA_13SM90_TMA_LOADENS15_IS17_S19_NSV_INSB_IJNSB_IJS1A_NSC_ILi16EEEEEES1C_S1E_EEENSB_IJS1G_S1H_NSB_IJSW_NSC_ILi4096EEEEEEEEEEEEEvEEEENS_8epilogue10collective6detail29Sm90TmaWarpSpecializedAdapterINS20_15DefaultEpilogueISM_NSB_IJNSB_IJlllEEESD_SW_EEES25_NS1Z_6thread17LinearCombinationISM_Li1EffLNS26_9ScaleType4KindE0ELNS_15FloatRoundStyleE2ESM_EENS_4gemm15EpilogueDefaultEEEEEvvEEEEvNT_6ParamsE,"a",@progbits
	.sectionflags	@""
	.align	4
.nv.constant0._ZN7cutlass13device_kernelINS_4conv6kernel13ConvUniversalINS1_16ConvProblemShapeILNS1_8OperatorE0ELi2EEENS1_10collective14CollectiveConvINS1_46MainloopSm90TmaGmmaWarpSpecializedImplicitGemmILS5_0ELi4ELi2EN4cute5tupleIJNSA_1CILi1EEESD_SD_EEENS1_36KernelImplicitTmaWarpSpecializedSm90ELi1EEENSB_IJNSC_ILi256EEENSC_ILi128EEENSB_IJNSC_ILi32EEEEEEEEENS_10tfloat32_tESM_NSA_8TiledMMAINSA_8MMA_AtomIJNSA_4SM904GMMA30MMA_64x128x8_F32TF32TF32_SS_TNILNSQ_7ScaleInE1ELSS_1EEEEEENSA_6LayoutISE_NSB_IJNSC_ILi0EEESW_SW_EEEEENSB_IJNSA_10UnderscoreESZ_SZ_EEEEENS7_6detail26Sm90ImplicitGemmTileTraitsINSA_20SM90_TMA_LOAD_IM2COLENSA_14ComposedLayoutINSA_7SwizzleILi3ELi4ELi3EEENSA_18smem_ptr_flag_bitsILi32EEENSV_INSB_IJNSB_IJNSC_ILi8EEESJ_EEENSB_IJSJ_SD_EEENSB_IJSD_NSC_ILi4EEEEEEEEENSB_IJNSB_IJSJ_SH_EEENSB_IJSD_SW_EEENSB_IJSW_NSC_ILi8192EEEEEEEEEEEEEvEENS13_INSA_13SM90_TMA_LOADENS15_IS17_S19_NSV_INSB_IJNSB_IJS1A_NSC_ILi16EEEEEES1C_S1E_EEENSB_IJS1G_S1H_NSB_IJSW_NSC_ILi4096EEEEEEEEEEEEEvEEEENS_8epilogue10collective6detail29Sm90TmaWarpSpecializedAdapterINS20_15DefaultEpilogueISM_NSB_IJNSB_IJlllEEESD_SW_EEES25_NS1Z_6thread17LinearCombinationISM_Li1EffLNS26_9ScaleType4KindE0ELNS_15FloatRoundStyleE2ESM_EENS_4gemm15EpilogueDefaultEEEEEvvEEEEvNT_6ParamsE:
	.zero		1536


//--------------------- SYMBOLS --------------------------

	.type		.nv.reservedSmem.offset0,@object
	.size		.nv.reservedSmem.offset0,0x4
